	.target	sm_80

	.elftype	@"ET_EXEC"


//--------------------- .note.nv.tkinfo           --------------------------
	.section	.note.nv.tkinfo,"",@"SHT_NOTE"
	.sectionflags	@"SHF_NOTE_NV_TKINFO"
	.tkinfo
        /*0018*/ 	.word	0x00000002
        /*0030*/ 	.string	""
        /*0030*/ 	.string	"ptxas"
        /*0030*/ 	.string	"Cuda compilation tools, release 13.0, V13.0.88"
        /*0030*/ 	.string	"Build cuda_13.0.r13.0/compiler.36424714_0"
        /*0030*/ 	.string	"-v  -suppress-debug-info  -lineinfo  -arch sm_80 "



//--------------------- .note.nv.cuinfo           --------------------------
	.section	.note.nv.cuinfo,"",@"SHT_NOTE"
	.sectionflags	@"SHF_NOTE_NV_CUINFO"
        /*0018*/ 	.short	0x0002
        /*001a*/ 	.short	0x0050
        /*001c*/ 	.short	0x0082
	.zero		2


//--------------------- .nv.info                  --------------------------
	.section	.nv.info,"",@"SHT_CUDA_INFO"
	.align	4


	//----- nvinfo : EIATTR_REGCOUNT
	.align		4
        /*0000*/ 	.byte	0x04, 0x2f
        /*0002*/ 	.short	(.L_2 - .L_1)
	.align		4
.L_1:
        /*0004*/ 	.word	index@(attn_fwd)
        /*0008*/ 	.word	0x000000ff


	//----- nvinfo : EIATTR_FRAME_SIZE
	.align		4
.L_2:
        /*000c*/ 	.byte	0x04, 0x11
        /*000e*/ 	.short	(.L_4 - .L_3)
	.align		4
.L_3:
        /*0010*/ 	.word	index@(attn_fwd)
        /*0014*/ 	.word	0x00000070


	//----- nvinfo : EIATTR_MIN_STACK_SIZE
	.align		4
.L_4:
        /*0018*/ 	.byte	0x04, 0x12
        /*001a*/ 	.short	(.L_6 - .L_5)
	.align		4
.L_5:
        /*001c*/ 	.word	index@(attn_fwd)
        /*0020*/ 	.word	0x00000070
.L_6:


//--------------------- .nv.info.attn_fwd         --------------------------
	.section	.nv.info.attn_fwd,"",@"SHT_CUDA_INFO"
	.sectionflags	@""
	.align	4


	//----- nvinfo : EIATTR_CUDA_API_VERSION
	.align		4
        /*0000*/ 	.byte	0x04, 0x37
        /*0002*/ 	.short	(.L_8 - .L_7)
.L_7:
        /*0004*/ 	.word	0x00000082


	//----- nvinfo : EIATTR_SW2861232_WAR
	.align		4
.L_8:
        /*0008*/ 	.byte	0x01, 0x35
	.zero		2


	//----- nvinfo : EIATTR_PARAM_CBANK
	.align		4
        /*000c*/ 	.byte	0x04, 0x0a
        /*000e*/ 	.short	(.L_10 - .L_9)
	.align		4
.L_9:
        /*0010*/ 	.word	index@(.nv.constant0.attn_fwd)
        /*0014*/ 	.short	0x0160
        /*0016*/ 	.short	0x0088


	//----- nvinfo : EIATTR_CBANK_PARAM_SIZE
	.align		4
.L_10:
        /*0018*/ 	.byte	0x03, 0x19
        /*001a*/ 	.short	0x0088


	//----- nvinfo : EIATTR_KPARAM_INFO
	.align		4
        /*001c*/ 	.byte	0x04, 0x17
        /*001e*/ 	.short	(.L_12 - .L_11)
.L_11:
        /*0020*/ 	.word	0x00000000
        /*0024*/ 	.short	0x0019
        /*0026*/ 	.short	0x0080
        /*0028*/ 	.byte	0x00, 0xf4, 0x21, 0x00


	//----- nvinfo : EIATTR_KPARAM_INFO
	.align		4
.L_12:
        /*002c*/ 	.byte	0x04, 0x17
        /*002e*/ 	.short	(.L_14 - .L_13)
.L_13:
        /*0030*/ 	.word	0x00000000
        /*0034*/ 	.short	0x0018
        /*0036*/ 	.short	0x0078
        /*0038*/ 	.byte	0x00, 0xf4, 0x21, 0x00


	//----- nvinfo : EIATTR_KPARAM_INFO
	.align		4
.L_14:
        /*003c*/ 	.byte	0x04, 0x17
        /*003e*/ 	.short	(.L_16 - .L_15)
.L_15:
        /*0040*/ 	.word	0x00000000
        /*0044*/ 	.short	0x0017
        /*0046*/ 	.short	0x0070
        /*0048*/ 	.byte	0x00, 0xf0, 0x11, 0x00


	//----- nvinfo : EIATTR_KPARAM_INFO
	.align		4
.L_16:
        /*004c*/ 	.byte	0x04, 0x17
        /*004e*/ 	.short	(.L_18 - .L_17)
.L_17:
        /*0050*/ 	.word	0x00000000
        /*0054*/ 	.short	0x0016
        /*0056*/ 	.short	0x006c
        /*0058*/ 	.byte	0x00, 0xf0, 0x11, 0x00


	//----- nvinfo : EIATTR_KPARAM_INFO
	.align		4
.L_18:
        /*005c*/ 	.byte	0x04, 0x17
        /*005e*/ 	.short	(.L_20 - .L_19)
.L_19:
        /*0060*/ 	.word	0x00000000
        /*0064*/ 	.short	0x0015
        /*0066*/ 	.short	0x0068
        /*0068*/ 	.byte	0x00, 0xf0, 0x11, 0x00


	//----- nvinfo : EIATTR_KPARAM_INFO
	.align		4
.L_20:
        /*006c*/ 	.byte	0x04, 0x17
        /*006e*/ 	.short	(.L_22 - .L_21)
.L_21:
        /*0070*/ 	.word	0x00000000
        /*0074*/ 	.short	0x0014
        /*0076*/ 	.short	0x0064
        /*0078*/ 	.byte	0x00, 0xf0, 0x11, 0x00


	//----- nvinfo : EIATTR_KPARAM_INFO
	.align		4
.L_22:
        /*007c*/ 	.byte	0x04, 0x17
        /*007e*/ 	.short	(.L_24 - .L_23)
.L_23:
        /*0080*/ 	.word	0x00000000
        /*0084*/ 	.short	0x0013
        /*0086*/ 	.short	0x0060
        /*0088*/ 	.byte	0x00, 0xf0, 0x11, 0x00


	//----- nvinfo : EIATTR_KPARAM_INFO
	.align		4
.L_24:
        /*008c*/ 	.byte	0x04, 0x17
        /*008e*/ 	.short	(.L_26 - .L_25)
.L_25:
        /*0090*/ 	.word	0x00000000
        /*0094*/ 	.short	0x0012
        /*0096*/ 	.short	0x005c
        /*0098*/ 	.byte	0x00, 0xf0, 0x11, 0x00


	//----- nvinfo : EIATTR_KPARAM_INFO
	.align		4
.L_26:
        /*009c*/ 	.byte	0x04, 0x17
        /*009e*/ 	.short	(.L_28 - .L_27)
.L_27:
        /*00a0*/ 	.word	0x00000000
        /*00a4*/ 	.short	0x0011
        /*00a6*/ 	.short	0x0058
        /*00a8*/ 	.byte	0x00, 0xf0, 0x11, 0x00


	//----- nvinfo : EIATTR_KPARAM_INFO
	.align		4
.L_28:
        /*00ac*/ 	.byte	0x04, 0x17
        /*00ae*/ 	.short	(.L_30 - .L_29)
.L_29:
        /*00b0*/ 	.word	0x00000000
        /*00b4*/ 	.short	0x0010
        /*00b6*/ 	.short	0x0054
        /*00b8*/ 	.byte	0x00, 0xf0, 0x11, 0x00


	//----- nvinfo : EIATTR_KPARAM_INFO
	.align		4
.L_30:
        /*00bc*/ 	.byte	0x04, 0x17
        /*00be*/ 	.short	(.L_32 - .L_31)
.L_31:
        /*00c0*/ 	.word	0x00000000
        /*00c4*/ 	.short	0x000f
        /*00c6*/ 	.short	0x0050
        /*00c8*/ 	.byte	0x00, 0xf0, 0x11, 0x00


	//----- nvinfo : EIATTR_KPARAM_INFO
	.align		4
.L_32:
        /*00cc*/ 	.byte	0x04, 0x17
        /*00ce*/ 	.short	(.L_34 - .L_33)
.L_33:
        /*00d0*/ 	.word	0x00000000
        /*00d4*/ 	.short	0x000e
        /*00d6*/ 	.short	0x004c
        /*00d8*/ 	.byte	0x00, 0xf0, 0x11, 0x00


	//----- nvinfo : EIATTR_KPARAM_INFO
	.align		4
.L_34:
        /*00dc*/ 	.byte	0x04, 0x17
        /*00de*/ 	.short	(.L_36 - .L_35)
.L_35:
        /*00e0*/ 	.word	0x00000000
        /*00e4*/ 	.short	0x000d
        /*00e6*/ 	.short	0x0048
        /*00e8*/ 	.byte	0x00, 0xf0, 0x11, 0x00


	//----- nvinfo : EIATTR_KPARAM_INFO
	.align		4
.L_36:
        /*00ec*/ 	.byte	0x04, 0x17
        /*00ee*/ 	.short	(.L_38 - .L_37)
.L_37:
        /*00f0*/ 	.word	0x00000000
        /*00f4*/ 	.short	0x000c
        /*00f6*/ 	.short	0x0044
        /*00f8*/ 	.byte	0x00, 0xf0, 0x11, 0x00


	//----- nvinfo : EIATTR_KPARAM_INFO
	.align		4
.L_38:
        /*00fc*/ 	.byte	0x04, 0x17
        /*00fe*/ 	.short	(.L_40 - .L_39)
.L_39:
        /*0100*/ 	.word	0x00000000
        /*0104*/ 	.short	0x000b
        /*0106*/ 	.short	0x0040
        /*0108*/ 	.byte	0x00, 0xf0, 0x11, 0x00


	//----- nvinfo : EIATTR_KPARAM_INFO
	.align		4
.L_40:
        /*010c*/ 	.byte	0x04, 0x17
        /*010e*/ 	.short	(.L_42 - .L_41)
.L_41:
        /*0110*/ 	.word	0x00000000
        /*0114*/ 	.short	0x000a
        /*0116*/ 	.short	0x003c
        /*0118*/ 	.byte	0x00, 0xf0, 0x11, 0x00


	//----- nvinfo : EIATTR_KPARAM_INFO
	.align		4
.L_42:
        /*011c*/ 	.byte	0x04, 0x17
        /*011e*/ 	.short	(.L_44 - .L_43)
.L_43:
        /*0120*/ 	.word	0x00000000
        /*0124*/ 	.short	0x0009
        /*0126*/ 	.short	0x0038
        /*0128*/ 	.byte	0x00, 0xf0, 0x11, 0x00


	//----- nvinfo : EIATTR_KPARAM_INFO
	.align		4
.L_44:
        /*012c*/ 	.byte	0x04, 0x17
        /*012e*/ 	.short	(.L_46 - .L_45)
.L_45:
        /*0130*/ 	.word	0x00000000
        /*0134*/ 	.short	0x0008
        /*0136*/ 	.short	0x0034
        /*0138*/ 	.byte	0x00, 0xf0, 0x11, 0x00


	//----- nvinfo : EIATTR_KPARAM_INFO
	.align		4
.L_46:
        /*013c*/ 	.byte	0x04, 0x17
        /*013e*/ 	.short	(.L_48 - .L_47)
.L_47:
        /*0140*/ 	.word	0x00000000
        /*0144*/ 	.short	0x0007
        /*0146*/ 	.short	0x0030
        /*0148*/ 	.byte	0x00, 0xf0, 0x11, 0x00


	//----- nvinfo : EIATTR_KPARAM_INFO
	.align		4
.L_48:
        /*014c*/ 	.byte	0x04, 0x17
        /*014e*/ 	.short	(.L_50 - .L_49)
.L_49:
        /*0150*/ 	.word	0x00000000
        /*0154*/ 	.short	0x0006
        /*0156*/ 	.short	0x002c
        /*0158*/ 	.byte	0x00, 0xf0, 0x11, 0x00


	//----- nvinfo : EIATTR_KPARAM_INFO
	.align		4
.L_50:
        /*015c*/ 	.byte	0x04, 0x17
        /*015e*/ 	.short	(.L_52 - .L_51)
.L_51:
        /*0160*/ 	.word	0x00000000
        /*0164*/ 	.short	0x0005
        /*0166*/ 	.short	0x0028
        /*0168*/ 	.byte	0x00, 0xf0, 0x11, 0x00


	//----- nvinfo : EIATTR_KPARAM_INFO
	.align		4
.L_52:
        /*016c*/ 	.byte	0x04, 0x17
        /*016e*/ 	.short	(.L_54 - .L_53)
.L_53:
        /*0170*/ 	.word	0x00000000
        /*0174*/ 	.short	0x0004
        /*0176*/ 	.short	0x0020
        /*0178*/ 	.byte	0x00, 0xf4, 0x21, 0x00


	//----- nvinfo : EIATTR_KPARAM_INFO
	.align		4
.L_54:
        /*017c*/ 	.byte	0x04, 0x17
        /*017e*/ 	.short	(.L_56 - .L_55)
.L_55:
        /*0180*/ 	.word	0x00000000
        /*0184*/ 	.short	0x0003
        /*0186*/ 	.short	0x0018
        /*0188*/ 	.byte	0x00, 0xf4, 0x21, 0x00


	//----- nvinfo : EIATTR_KPARAM_INFO
	.align		4
.L_56:
        /*018c*/ 	.byte	0x04, 0x17
        /*018e*/ 	.short	(.L_58 - .L_57)
.L_57:
        /*0190*/ 	.word	0x00000000
        /*0194*/ 	.short	0x0002
        /*0196*/ 	.short	0x0010
        /*0198*/ 	.byte	0x00, 0xf4, 0x21, 0x00


	//----- nvinfo : EIATTR_KPARAM_INFO
	.align		4
.L_58:
        /*019c*/ 	.byte	0x04, 0x17
        /*019e*/ 	.short	(.L_60 - .L_59)
.L_59:
        /*01a0*/ 	.word	0x00000000
        /*01a4*/ 	.short	0x0001
        /*01a6*/ 	.short	0x0008
        /*01a8*/ 	.byte	0x00, 0xf4, 0x21, 0x00


	//----- nvinfo : EIATTR_KPARAM_INFO
	.align		4
.L_60:
        /*01ac*/ 	.byte	0x04, 0x17
        /*01ae*/ 	.short	(.L_62 - .L_61)
.L_61:
        /*01b0*/ 	.word	0x00000000
        /*01b4*/ 	.short	0x0000
        /*01b6*/ 	.short	0x0000
        /*01b8*/ 	.byte	0x00, 0xf4, 0x21, 0x00


	//----- nvinfo : EIATTR_MAXREG_COUNT
	.align		4
.L_62:
        /*01bc*/ 	.byte	0x03, 0x1b
        /*01be*/ 	.short	0x00ff


	//----- nvinfo : EIATTR_NUM_BARRIERS
	.align		4
        /*01c0*/ 	.byte	0x02, 0x4c
        /*01c2*/ 	.byte	0x01
	.zero		1


	//----- nvinfo : EIATTR_ANNOTATIONS
	.align		4
        /*01c4*/ 	.byte	0x04, 0x55
        /*01c6*/ 	.short	(.L_64 - .L_63)


	//   ....[0]....
.L_63:
        /*01c8*/ 	.word	0x00000001
        /*01cc*/ 	.byte	0x60, 0x1e, 0x00, 0x00, 0x01, 0x00, 0x00, 0x00, 0xa0, 0x1e, 0x00, 0x00, 0x01, 0x00, 0x00, 0x00
        /* <DEDUP_REMOVED lines=12> */
        /*029c*/ 	.byte	0x30, 0x27, 0x00, 0x00, 0x01, 0x00, 0x00, 0x00, 0x40, 0x27, 0x00, 0x00


	//----- nvinfo : EIATTR_MERCURY_ISA_VERSION
	.align		4
.L_64:
        /*02a8*/ 	.byte	0x03, 0x5f
        /*02aa*/ 	.short	0x0000


	//----- nvinfo : EIATTR_COOP_GROUP_MASK_REGIDS
	.align		4
        /*02ac*/ 	.byte	0x04, 0x29
        /*02ae*/ 	.short	(.L_66 - .L_65)


	//   ....[0]....
.L_65:
        /*02b0*/ 	.word	0xffffffff


	//   ....[1]....
        /*02b4*/ 	.word	0xffffffff


	//   ....[2]....
        /*02b8*/ 	.word	0xffffffff


	//   ....[3]....
        /*02bc*/ 	.word	0xffffffff


	//   ....[4]....
        /*02c0*/ 	.word	0xffffffff


	//   ....[5]....
        /*02c4*/ 	.word	0xffffffff


	//   ....[6]....
        /*02c8*/ 	.word	0xffffffff


	//   ....[7]....
        /*02cc*/ 	.word	0xffffffff


	//   ....[8]....
        /*02d0*/ 	.word	0xffffffff


	//   ....[9]....
        /*02d4*/ 	.word	0xffffffff


	//   ....[10]....
        /*02d8*/ 	.word	0xffffffff


	//   ....[11]....
        /*02dc*/ 	.word	0xffffffff


	//   ....[12]....
        /*02e0*/ 	.word	0xffffffff


	//   ....[13]....
        /*02e4*/ 	.word	0xffffffff


	//   ....[14]....
        /*02e8*/ 	.word	0xffffffff


	//   ....[15]....
        /*02ec*/ 	.word	0xffffffff


	//----- nvinfo : EIATTR_COOP_GROUP_INSTR_OFFSETS
	.align		4
.L_66:
        /*02f0*/ 	.byte	0x04, 0x28
        /*02f2*/ 	.short	(.L_68 - .L_67)


	//   ....[0]....
.L_67:
        /*02f4*/ 	.word	0x00004550


	//   ....[1]....
        /*02f8*/ 	.word	0x00004710


	//   ....[2]....
        /*02fc*/ 	.word	0x000047c0


	//   ....[3]....
        /*0300*/ 	.word	0x00004980


	//   ....[4]....
        /*0304*/ 	.word	0x000049b0


	//   ....[5]....
        /*0308*/ 	.word	0x00004a20


	//   ....[6]....
        /*030c*/ 	.word	0x00004a90


	//   ....[7]....
        /*0310*/ 	.word	0x00004af0


	//   ....[8]....
        /*0314*/ 	.word	0x00006430


	//   ....[9]....
        /*0318*/ 	.word	0x00006440


	//   ....[10]....
        /*031c*/ 	.word	0x00006450


	//   ....[11]....
        /*0320*/ 	.word	0x00006460


	//   ....[12]....
        /*0324*/ 	.word	0x00006500


	//   ....[13]....
        /*0328*/ 	.word	0x00006530


	//   ....[14]....
        /*032c*/ 	.word	0x00006550


	//   ....[15]....
        /*0330*/ 	.word	0x000065d0


	//----- nvinfo : EIATTR_EXIT_INSTR_OFFSETS
	.align		4
.L_68:
        /*0334*/ 	.byte	0x04, 0x1c
        /*0336*/ 	.short	(.L_70 - .L_69)


	//   ....[0]....
.L_69:
        /*0338*/ 	.word	0x00009960


	//----- nvinfo : EIATTR_REQNTID
	.align		4
.L_70:
        /*033c*/ 	.byte	0x04, 0x10
        /*033e*/ 	.short	(.L_72 - .L_71)
.L_71:
        /*0340*/ 	.word	0x00000100
        /*0344*/ 	.word	0x00000001
        /*0348*/ 	.word	0x00000001
.L_72:


//--------------------- .nv.callgraph             --------------------------
	.section	.nv.callgraph,"",@"SHT_CUDA_CALLGRAPH"
	.align	4
	.sectionentsize	8
	.align		4
        /*0000*/ 	.word	0x00000000
	.align		4
        /*0004*/ 	.word	0xffffffff
	.align		4
        /*0008*/ 	.word	0x00000000
	.align		4
        /*000c*/ 	.word	0xfffffffe
	.align		4
        /*0010*/ 	.word	0x00000000
	.align		4
        /*0014*/ 	.word	0xfffffffd
	.align		4
        /*0018*/ 	.word	0x00000000
	.align		4
        /*001c*/ 	.word	0xfffffffc


//--------------------- .nv.rel.action            --------------------------
	.section	.nv.rel.action,"",@"SHT_CUDA_RELOCINFO"
	.align	8
	.sectionentsize	8
        /*0000*/ 	.byte	0x73, 0x00, 0x00, 0x00, 0x00, 0x00, 0x00, 0x00, 0x00, 0x00, 0x00, 0x11, 0x25, 0x00, 0x05, 0x36


//--------------------- .nv.constant4             --------------------------
	.section	.nv.constant4,"a",@progbits
	.align	8
	.align		8
.nv.constant4:
        /*0000*/ 	.dword	_$_str


//--------------------- .nv.constant0.attn_fwd    --------------------------
	.section	.nv.constant0.attn_fwd,"a",@progbits
	.sectionflags	@""
	.align	4
.nv.constant0.attn_fwd:
	.zero		488


//--------------------- .text.attn_fwd            --------------------------
	.section	.text.attn_fwd,"ax",@progbits
	.sectioninfo	@"SHI_REGISTERS=255"
	.align	128
        .global         attn_fwd
        .type           attn_fwd,@function
        .size           attn_fwd,(.L_x_4 - attn_fwd)
        .other          attn_fwd,@"STO_CUDA_ENTRY STV_DEFAULT"
attn_fwd:
.text.attn_fwd:
[----:B------:R-:W-:Y:S02]  /*0000*/  MOV R1, c[0x0][0x28] ;  /* 0x00000a0000017a02 */ /* 0x000fe40000000f00 */
[----:B------:R-:W0:Y:S01]  /*0010*/  S2R R4, SR_CTAID.X ;  /* 0x0000000000047919 */ /* 0x000e220000002500 */
[----:B------:R-:W-:Y:S01]  /*0020*/  IMAD.MOV.U32 R55, RZ, RZ, c[0x0][0x198] ;  /* 0x00006600ff377624 */ /* 0x000fe200078e00ff */
[----:B------:R-:W-:Y:S01]  /*0030*/  ULDC.64 UR6, c[0x0][0x118] ;  /* 0x0000460000067ab9 */ /* 0x000fe20000000a00 */
[----:B------:R-:W-:Y:S01]  /*0040*/  IADD3 R1, R1, -0x70, RZ ;  /* 0xffffff9001017810 */ /* 0x000fe20007ffe0ff */
[----:B------:R-:W0:Y:S01]  /*0050*/  S2R R140, SR_TID.X ;  /* 0x00000000008c7919 */ /* 0x000e220000002100 */
[C---:B------:R-:W-:Y:S01]  /*0060*/  IMAD.SHL.U32 R17, R55.reuse, 0x10, RZ ;  /* 0x0000001037117824 */ /* 0x040fe200078e00ff */
[C---:B------:R-:W-:Y:S01]  /*0070*/  SHF.L.U32 R13, R55.reuse, 0x3, RZ ;  /* 0x00000003370d7819 */ /* 0x040fe200000006ff */
[C---:B------:R-:W-:Y:S01]  /*0080*/  IMAD R25, R55.reuse, 0x14, RZ ;  /* 0x0000001437197824 */ /* 0x040fe200078e02ff */
[----:B------:R-:W1:Y:S01]  /*0090*/  S2R R142, SR_CTAID.Y ;  /* 0x00000000008e7919 */ /* 0x000e620000002600 */
[C---:B------:R-:W-:Y:S01]  /*00a0*/  IMAD R23, R55.reuse, 0xa, RZ ;  /* 0x0000000a37177824 */ /* 0x040fe200078e02ff */
[C---:B------:R-:W-:Y:S01]  /*00b0*/  SHF.L.U32 R19, R55.reuse, 0x5, RZ ;  /* 0x0000000537137819 */ /* 0x040fe200000006ff */
[C---:B------:R-:W-:Y:S01]  /*00c0*/  IMAD R21, R55.reuse, 0x50, RZ ;  /* 0x0000005037157824 */ /* 0x040fe200078e02ff */
[C---:B------:R-:W-:Y:S01]  /*00d0*/  SHF.L.U32 R27, R55.reuse, 0x2, RZ ;  /* 0x00000002371b7819 */ /* 0x040fe200000006ff */
[----:B------:R-:W-:-:S02]  /*00e0*/  IMAD R11, R55, 0x6, RZ ;  /* 0x00000006370b7824 */ /* 0x000fc400078e02ff */
[C---:B------:R-:W-:Y:S02]  /*00f0*/  IMAD R7, R55.reuse, 0x5, RZ ;  /* 0x0000000537077824 */ /* 0x040fe400078e02ff */
[C---:B------:R-:W-:Y:S02]  /*0100*/  IMAD R29, R55.reuse, 0x28, RZ ;  /* 0x00000028371d7824 */ /* 0x040fe400078e02ff */
[C---:B------:R-:W-:Y:S02]  /*0110*/  IMAD R71, R55.reuse, 0x60, RZ ;  /* 0x0000006037477824 */ /* 0x040fe400078e02ff */
[C---:B------:R-:W-:Y:S02]  /*0120*/  IMAD R37, R55.reuse, 0x18, RZ ;  /* 0x0000001837257824 */ /* 0x040fe400078e02ff */
[C---:B------:R-:W-:Y:S02]  /*0130*/  IMAD R9, R55.reuse, 0x3, RZ ;  /* 0x0000000337097824 */ /* 0x040fe400078e02ff */
[----:B------:R-:W-:-:S02]  /*0140*/  IMAD R45, R55, 0x30, RZ ;  /* 0x00000030372d7824 */ /* 0x000fc400078e02ff */
[C---:B------:R-:W-:Y:S01]  /*0150*/  IMAD R35, R55.reuse, 0xc, RZ ;  /* 0x0000000c37237824 */ /* 0x040fe200078e02ff */
[----:B0-----:R-:W-:Y:S01]  /*0160*/  PRMT R2, R140, 0x6540, R4 ;  /* 0x000065408c027816 */ /* 0x001fe20000000004 */
[C---:B------:R-:W-:Y:S02]  /*0170*/  IMAD R51, R55.reuse, 0x38, RZ ;  /* 0x0000003837337824 */ /* 0x040fe400078e02ff */
[----:B------:R-:W-:Y:S02]  /*0180*/  IMAD R43, R55, 0xe, RZ ;  /* 0x0000000e372b7824 */ /* 0x000fe400078e02ff */
[----:B-1----:R-:W-:Y:S02]  /*0190*/  IMAD R0, R142, c[0x0][0x190], RZ ;  /* 0x000064008e007a24 */ /* 0x002fe400078e02ff */
[----:B------:R-:W-:Y:S02]  /*01a0*/  IMAD R3, R2, c[0x0][0x194], RZ ;  /* 0x0000650002037a24 */ /* 0x000fe400078e02ff */
[----:B------:R-:W-:-:S02]  /*01b0*/  IMAD.SHL.U32 R2, R0, 0x2, RZ ;  /* 0x0000000200027824 */ /* 0x000fc400078e00ff */
[----:B------:R-:W-:Y:S01]  /*01c0*/  IMAD.HI R0, R0, 0x2, RZ ;  /* 0x0000000200007827 */ /* 0x000fe200078e02ff */
[----:B------:R-:W-:-:S03]  /*01d0*/  SHF.L.U32 R5, R3, 0x1, RZ ;  /* 0x0000000103057819 */ /* 0x000fc600000006ff */
[----:B------:R-:W-:Y:S01]  /*01e0*/  IMAD.HI R3, R3, 0x2, RZ ;  /* 0x0000000203037827 */ /* 0x000fe200078e02ff */
[----:B------:R-:W-:-:S03]  /*01f0*/  IADD3 R2, P0, P1, R5, c[0x0][0x160], R2 ;  /* 0x0000580005027a10 */ /* 0x000fc6000791e002 */
[----:B------:R-:W-:Y:S01]  /*0200*/  IMAD R177, R55, 0x70, RZ ;  /* 0x0000007037b17824 */ /* 0x000fe200078e02ff */
[----:B------:R-:W-:Y:S01]  /*0210*/  IADD3.X R3, R3, c[0x0][0x164], R0, P0, P1 ;  /* 0x0000590003037a10 */ /* 0x000fe200007e2400 */
[C---:B------:R-:W-:Y:S01]  /*0220*/  IMAD R191, R55.reuse, 0x7e, RZ ;  /* 0x0000007e37bf7824 */ /* 0x040fe200078e02ff */
[CC--:B------:R-:W-:Y:S01]  /*0230*/  LEA R16, P3, R55.reuse, R2.reuse, 0x5 ;  /* 0x0000000237107211 */ /* 0x0c0fe200078628ff */
[C---:B------:R-:W-:Y:S01]  /*0240*/  IMAD R47, R55.reuse, 0x1c, RZ ;  /* 0x0000001c372f7824 */ /* 0x040fe200078e02ff */
[CC--:B------:R-:W-:Y:S01]  /*0250*/  LEA R12, P2, R55.reuse, R2.reuse, 0x4 ;  /* 0x00000002370c7211 */ /* 0x0c0fe200078420ff */
[----:B------:R-:W-:Y:S01]  /*0260*/  IMAD R31, R55, 0x42, RZ ;  /* 0x00000042371f7824 */ /* 0x000fe200078e02ff */
[-C--:B------:R-:W-:Y:S01]  /*0270*/  LEA.HI.X.SX32 R17, R17, R3.reuse, 0x1, P3 ;  /* 0x0000000311117211 */ /* 0x080fe200018f0eff */
[----:B------:R-:W-:Y:S01]  /*0280*/  IMAD R15, R55, 0x7, RZ ;  /* 0x00000007370f7824 */ /* 0x000fe200078e02ff */
[-C--:B------:R-:W-:Y:S01]  /*0290*/  IADD3 R22, P3, R25, R2.reuse, RZ ;  /* 0x0000000219167210 */ /* 0x080fe20007f7e0ff */
[C---:B------:R-:W-:Y:S01]  /*02a0*/  IMAD.SHL.U32 R5, R55.reuse, 0x2, RZ ;  /* 0x0000000237057824 */ /* 0x040fe200078e00ff */
[CC--:B------:R-:W-:Y:S01]  /*02b0*/  LEA R18, P1, R55.reuse, R2.reuse, 0x6 ;  /* 0x0000000237127211 */ /* 0x0c0fe200078230ff */
[----:B------:R-:W-:Y:S01]  /*02c0*/  IMAD R53, R55, 0x3f, RZ ;  /* 0x0000003f37357824 */ /* 0x000fe200078e02ff */
[-C--:B------:R-:W-:Y:S01]  /*02d0*/  LEA.HI.X.SX32 R13, R13, R3.reuse, 0x1, P2 ;  /* 0x000000030d0d7211 */ /* 0x080fe200010f0eff */
[----:B------:R-:W-:Y:S01]  /*02e0*/  IMAD R69, R55, 0x48, RZ ;  /* 0x0000004837457824 */ /* 0x000fe200078e02ff */
[-C--:B------:R-:W-:Y:S01]  /*02f0*/  IADD3 R20, P2, R23, R2.reuse, RZ ;  /* 0x0000000217147210 */ /* 0x080fe20007f5e0ff */
[----:B------:R-:W-:Y:S01]  /*0300*/  IMAD R61, R55, 0x12, RZ ;  /* 0x00000012373d7824 */ /* 0x000fe200078e02ff */
[-C--:B------:R-:W-:Y:S01]  /*0310*/  IADD3 R6, P0, R21, R2.reuse, RZ ;  /* 0x0000000215067210 */ /* 0x080fe20007f1e0ff */
[----:B------:R-:W-:Y:S01]  /*0320*/  IMAD R67, R55, 0x46, RZ ;  /* 0x0000004637437824 */ /* 0x000fe200078e02ff */
[-C--:B------:R-:W-:Y:S01]  /*0330*/  LEA.HI.X.SX32 R23, R23, R3.reuse, 0x1, P3 ;  /* 0x0000000317177211 */ /* 0x080fe200018f0eff */
        /* <DEDUP_REMOVED lines=45> */
[-C--:B------:R-:W-:Y:S01]  /*0610*/  LEA.HI.X.SX32 R45, R15, R3.reuse, 0x1, P0 ;  /* 0x000000030f2d7211 */ /* 0x080fe200000f0eff */
[----:B------:R-:W-:Y:S01]  /*0620*/  IMAD R83, R55, 0x1d, RZ ;  /* 0x0000001d37537824 */ /* 0x000fe200078e02ff */
[-C--:B------:R-:W-:Y:S01]  /*0630*/  IADD3 R70, P5, R5, R2.reuse, RZ ;  /* 0x0000000205467210 */ /* 0x080fe20007fbe0ff */
[----:B------:R-:W-:Y:S01]  /*0640*/  IMAD R137, R55, 0x3a, RZ ;  /* 0x0000003a37897824 */ /* 0x000fe200078e02ff */
[-C--:B------:R-:W-:Y:S01]  /*0650*/  LEA.HI.X.SX32 R11, R51, R3.reuse, 0x1, P6 ;  /* 0x00000003330b7211 */ /* 0x080fe200030f0eff */
[C---:B------:R-:W-:Y:S01]  /*0660*/  IMAD R141, R55.reuse, 0x3c, RZ ;  /* 0x0000003c378d7824 */ /* 0x040fe200078e02ff */
[CC--:B------:R-:W-:Y:S01]  /*0670*/  LEA R68, P6, R55.reuse, R2.reuse, 0x2 ;  /* 0x0000000237447211 */ /* 0x0c0fe200078c10ff */
[----:B------:R-:W-:Y:S01]  /*0680*/  IMAD R87, R55, 0x1f, RZ ;  /* 0x0000001f37577824 */ /* 0x000fe200078e02ff */
[-C--:B------:R-:W-:Y:S01]  /*0690*/  LEA.HI.X.SX32 R15, R53, R3.reuse, 0x1, P4 ;  /* 0x00000003350f7211 */ /* 0x080fe200020f0eff */
[C---:B------:R-:W-:Y:S01]  /*06a0*/  IMAD R145, R55.reuse, 0x3e, RZ ;  /* 0x0000003e37917824 */ /* 0x040fe200078e02ff */
[CC--:B------:R-:W-:Y:S01]  /*06b0*/  LEA R66, P4, R55.reuse, R2.reuse, 0x3 ;  /* 0x0000000237427211 */ /* 0x0c0fe200078818ff */
[----:B------:R-:W-:Y:S01]  /*06c0*/  IMAD R89, R55, 0x21, RZ ;  /* 0x0000002137597824 */ /* 0x000fe200078e02ff */
[-C--:B------:R-:W-:Y:S01]  /*06d0*/  LEA.HI.X.SX32 R43, R43, R3.reuse, 0x1, P3 ;  /* 0x000000032b2b7211 */ /* 0x080fe200018f0eff */
[----:B------:R-:W-:Y:S01]  /*06e0*/  IMAD R93, R55, 0x23, RZ ;  /* 0x00000023375d7824 */ /* 0x000fe200078e02ff */
[-C--:B------:R-:W-:Y:S01]  /*06f0*/  IADD3 R40, P3, R69, R2.reuse, RZ ;  /* 0x0000000245287210 */ /* 0x080fe20007f7e0ff */
[C---:B------:R-:W-:Y:S01]  /*0700*/  IMAD R97, R55.reuse, 0x25, RZ ;  /* 0x0000002537617824 */ /* 0x040fe200078e02ff */
[CC--:B------:R-:W-:Y:S01]  /*0710*/  LEA.HI.X.SX32 R71, R55.reuse, R3.reuse, 0x1, P5 ;  /* 0x0000000337477211 */ /* 0x0c0fe200028f0eff */
        /* <DEDUP_REMOVED lines=43> */
[----:B------:R-:W-:Y:S01]  /*09d0*/  LEA.HI.X.SX32 R93, R107, R3, 0x1, P1 ;  /* 0x000000036b5d7211 */ /* 0x000fe200008f0eff */
[----:B------:R-:W-:Y:S01]  /*09e0*/  IMAD R171, R55, 0x6a, RZ ;  /* 0x0000006a37ab7824 */ /* 0x000fe200078e02ff */
[----:B------:R-:W-:Y:S01]  /*09f0*/  IADD3 R120, P1, R165, R2, RZ ;  /* 0x00000002a5787210 */ /* 0x000fe20007f3e0ff */
[C---:B------:R-:W-:Y:S01]  /*0a00*/  IMAD R173, R55.reuse, 0x6c, RZ ;  /* 0x0000006c37ad7824 */ /* 0x040fe200078e02ff */
[----:B------:R0:W2:Y:S01]  /*0a10*/  LDG.E.U16 R12, [R12.64] ;  /* 0x000000060c0c7981 */ /* 0x0000a2000c1e1500 */
[----:B------:R-:W-:-:S02]  /*0a20*/  IMAD R133, R55, 0x37, RZ ;  /* 0x0000003737857824 */ /* 0x000fc400078e02ff */
[C---:B------:R-:W-:Y:S01]  /*0a30*/  IMAD R175, R55.reuse, 0x6e, RZ ;  /* 0x0000006e37af7824 */ /* 0x040fe200078e02ff */
[----:B------:R-:W3:Y:S01]  /*0a40*/  LDG.E.U16 R16, [R16.64] ;  /* 0x0000000610107981 */ /* 0x000ee2000c1e1500 */
[C---:B------:R-:W-:Y:S02]  /*0a50*/  IMAD R135, R55.reuse, 0x39, RZ ;  /* 0x0000003937877824 */ /* 0x040fe400078e02ff */
[C---:B------:R-:W-:Y:S01]  /*0a60*/  IMAD R179, R55.reuse, 0x72, RZ ;  /* 0x0000007237b37824 */ /* 0x040fe200078e02ff */
[----:B------:R-:W4:Y:S01]  /*0a70*/  LDG.E.U16 R18, [R18.64] ;  /* 0x0000000612127981 */ /* 0x000f22000c1e1500 */
[C---:B------:R-:W-:Y:S02]  /*0a80*/  IMAD R181, R55.reuse, 0x74, RZ ;  /* 0x0000007437b57824 */ /* 0x040fe400078e02ff */
[C---:B------:R-:W-:Y:S01]  /*0a90*/  IMAD R139, R55.reuse, 0x3b, RZ ;  /* 0x0000003b378b7824 */ /* 0x040fe200078e02ff */
[----:B------:R1:W5:Y:S01]  /*0aa0*/  LDG.E.U16 R6, [R6.64] ;  /* 0x0000000606067981 */ /* 0x000362000c1e1500 */
[----:B------:R-:W-:-:S02]  /*0ab0*/  IMAD R183, R55, 0x76, RZ ;  /* 0x0000007637b77824 */ /* 0x000fc400078e02ff */
[C---:B------:R-:W-:Y:S01]  /*0ac0*/  IMAD R185, R55.reuse, 0x78, RZ ;  /* 0x0000007837b97824 */ /* 0x040fe200078e02ff */
[----:B------:R-:W5:Y:S01]  /*0ad0*/  LDG.E.U16 R36, [R36.64] ;  /* 0x0000000624247981 */ /* 0x000f62000c1e1500 */
[C---:B------:R-:W-:Y:S02]  /*0ae0*/  IMAD R143, R55.reuse, 0x3d, RZ ;  /* 0x0000003d378f7824 */ /* 0x040fe400078e02ff */
[C---:B------:R-:W-:Y:S01]  /*0af0*/  IMAD R187, R55.reuse, 0x7a, RZ ;  /* 0x0000007a37bb7824 */ /* 0x040fe200078e02ff */
[----:B------:R0:W5:Y:S01]  /*0b00*/  LDG.E.U16 R8, [R8.64] ;  /* 0x0000000608087981 */ /* 0x000162000c1e1500 */
[----:B------:R-:W-:Y:S01]  /*0b10*/  IMAD R189, R55, 0x7c, RZ ;  /* 0x0000007c37bd7824 */ /* 0x000fe200078e02ff */
[-C--:B------:R-:W-:Y:S02]  /*0b20*/  LEA.HI.X.SX32 R55, R41, R3.reuse, 0x1, P4 ;  /* 0x0000000329377211 */ /* 0x080fe400020f0eff */
[C---:B------:R-:W-:Y:S01]  /*0b30*/  IADD3 R58, P4, R95.reuse, R2, RZ ;  /* 0x000000025f3a7210 */ /* 0x040fe20007f9e0ff */
[----:B------:R0:W5:Y:S01]  /*0b40*/  LDG.E.U16 R10, [R10.64] ;  /* 0x000000060a0a7981 */ /* 0x000162000c1e1500 */
[----:B------:R-:W-:-:S02]  /*0b50*/  LEA.HI.X.SX32 R41, R95, R3, 0x1, P3 ;  /* 0x000000035f297211 */ /* 0x000fc400018f0eff */
[-C--:B------:R-:W-:Y:S01]  /*0b60*/  LEA.HI.X.SX32 R59, R61, R3.reuse, 0x1, P4 ;  /* 0x000000033d3b7211 */ /* 0x080fe200020f0eff */
[----:B------:R-:W5:Y:S01]  /*0b70*/  LDG.E.U16 R70, [R70.64] ;  /* 0x0000000646467981 */ /* 0x000f62000c1e1500 */
[-C--:B------:R-:W-:Y:S02]  /*0b80*/  IADD3 R64, P4, R111, R2.reuse, RZ ;  /* 0x000000026f407210 */ /* 0x080fe40007f9e0ff */
[-C--:B------:R-:W-:Y:S01]  /*0b90*/  LEA.HI.X.SX32 R61, R63, R3.reuse, 0x1, P5 ;  /* 0x000000033f3d7211 */ /* 0x080fe200028f0eff */
[----:B------:R-:W5:Y:S01]  /*0ba0*/  LDG.E.U16 R52, [R52.64] ;  /* 0x0000000634347981 */ /* 0x000f62000c1e1500 */
[-C--:B------:R-:W-:Y:S02]  /*0bb0*/  IADD3 R72, P5, R115, R2.reuse, RZ ;  /* 0x0000000273487210 */ /* 0x080fe40007fbe0ff */
[----:B------:R-:W-:Y:S01]  /*0bc0*/  LEA.HI.X.SX32 R63, R65, R3, 0x1, P6 ;  /* 0x00000003413f7211 */ /* 0x000fe200030f0eff */
[----:B------:R-:W5:Y:S01]  /*0bd0*/  LDG.E.U16 R48, [R48.64] ;  /* 0x0000000630307981 */ /* 0x000f62000c1e1500 */
[----:B------:R-:W-:-:S02]  /*0be0*/  IADD3 R74, P6, R121, R2, RZ ;  /* 0x00000002794a7210 */ /* 0x000fc40007fde0ff */
        /* <DEDUP_REMOVED lines=29> */
[-C--:B------:R-:W-:Y:S02]  /*0dc0*/  LEA.HI.X.SX32 R105, R103, R3.reuse, 0x1, P2 ;  /* 0x0000000367697211 */ /* 0x080fe400010f0eff */
[-C--:B------:R-:W-:Y:S01]  /*0dd0*/  IADD3 R98, P4, R159, R2.reuse, RZ ;  /* 0x000000029f627210 */ /* 0x080fe20007f9e0ff */
[----:B------:R-:W5:Y:S01]  /*0de0*/  LDG.E.U16 R60, [R60.64] ;  /* 0x000000063c3c7981 */ /* 0x000f62000c1e1500 */
[-C--:B------:R-:W-:Y:S02]  /*0df0*/  IADD3 R124, P2, R163, R2.reuse, RZ ;  /* 0x00000002a37c7210 */ /* 0x080fe40007f5e0ff */
[----:B------:R-:W-:Y:S01]  /*0e00*/  IADD3 R94, P3, R155, R2, RZ ;  /* 0x000000029b5e7210 */ /* 0x000fe20007f7e0ff */
[----:B------:R-:W5:Y:S01]  /*0e10*/  LDG.E.U16 R104, [R104.64] ;  /* 0x0000000668687981 */ /* 0x000f62000c1e1500 */
[----:B------:R-:W-:-:S02]  /*0e20*/  LEA.HI.X.SX32 R97, R109, R3, 0x1, P0 ;  /* 0x000000036d617211 */ /* 0x000fc400000f0eff */
[-C--:B------:R-:W-:Y:S01]  /*0e30*/  LEA.HI.X.SX32 R91, R101, R3.reuse, 0x1, P5 ;  /* 0x00000003655b7211 */ /* 0x080fe200028f0eff */
[----:B------:R-:W5:Y:S01]  /*0e40*/  LDG.E.U16 R78, [R78.64] ;  /* 0x000000064e4e7981 */ /* 0x000f62000c1e1500 */
[-C--:B------:R-:W-:Y:S02]  /*0e50*/  IADD3 R114, P0, R167, R2.reuse, RZ ;  /* 0x00000002a7727210 */ /* 0x080fe40007f1e0ff */
[-C--:B------:R-:W-:Y:S01]  /*0e60*/  LEA.HI.X.SX32 R101, R113, R3.reuse, 0x1, P6 ;  /* 0x0000000371657211 */ /* 0x080fe200030f0eff */
[----:B------:R-:W5:Y:S01]  /*0e70*/  LDG.E.U16 R38, [R38.64] ;  /* 0x0000000626267981 */ /* 0x000f62000c1e1500 */
[----:B------:R-:W-:Y:S02]  /*0e80*/  IADD3 R110, P6, R171, R2, RZ ;  /* 0x00000002ab6e7210 */ /* 0x000fe40007fde0ff */
[-C--:B------:R-:W-:Y:S01]  /*0e90*/  LEA.HI.X.SX32 R99, R115, R3.reuse, 0x1, P4 ;  /* 0x0000000373637211 */ /* 0x080fe200020f0eff */
[----:B------:R-:W5:Y:S01]  /*0ea0*/  LDG.E.U16 R96, [R96.64] ;  /* 0x0000000660607981 */ /* 0x000f62000c1e1500 */
[----:B------:R-:W-:-:S02]  /*0eb0*/  LEA.HI.X.SX32 R125, R119, R3, 0x1, P2 ;  /* 0x00000003777d7211 */ /* 0x000fc400010f0eff */
[-C--:B------:R-:W-:Y:S01]  /*0ec0*/  LEA.HI.X.SX32 R95, R111, R3.reuse, 0x1, P3 ;  /* 0x000000036f5f7211 */ /* 0x080fe200018f0eff */
[----:B------:R-:W5:Y:S01]  /*0ed0*/  LDG.E.U16 R24, [R24.64] ;  /* 0x0000000618187981 */ /* 0x000f62000c1e1500 */
[-C--:B------:R-:W-:Y:S02]  /*0ee0*/  IADD3 R108, P4, R173, R2.reuse, RZ ;  /* 0x00000002ad6c7210 */ /* 0x080fe40007f9e0ff */
[-C--:B------:R-:W-:Y:S01]  /*0ef0*/  IADD3 R128, P2, R179, R2.reuse, RZ ;  /* 0x00000002b3807210 */ /* 0x080fe20007f5e0ff */
[----:B------:R-:W5:Y:S01]  /*0f00*/  LDG.E.U16 R124, [R124.64] ;  /* 0x000000067c7c7981 */ /* 0x000f62000c1e1500 */
[----:B------:R-:W-:Y:S02]  /*0f10*/  LEA.HI.X.SX32 R121, R121, R3, 0x1, P1 ;  /* 0x0000000379797211 */ /* 0x000fe400008f0eff */
[-C--:B------:R-:W-:Y:S01]  /*0f20*/  IADD3 R112, P3, R169, R2.reuse, RZ ;  /* 0x00000002a9707210 */ /* 0x080fe20007f7e0ff */
[----:B------:R-:W5:Y:S01]  /*0f30*/  LDG.E.U16 R34, [R34.64] ;  /* 0x0000000622227981 */ /* 0x000f62000c1e1500 */
[----:B------:R-:W-:-:S02]  /*0f40*/  IADD3 R130, P1, R181, R2, RZ ;  /* 0x00000002b5827210 */ /* 0x000fc40007f3e0ff */
[-C--:B------:R-:W-:Y:S01]  /*0f50*/  LEA.HI.X.SX32 R115, R123, R3.reuse, 0x1, P0 ;  /* 0x000000037b737211 */ /* 0x080fe200000f0eff */
[----:B------:R-:W5:Y:S01]  /*0f60*/  LDG.E.U16 R120, [R120.64] ;  /* 0x0000000678787981 */ /* 0x000f62000c1e1500 */
[-C--:B------:R-:W-:Y:S02]  /*0f70*/  IADD3 R102, P5, R161, R2.reuse, RZ ;  /* 0x00000002a1667210 */ /* 0x080fe40007fbe0ff */
[----:B------:R-:W-:Y:S01]  /*0f80*/  IADD3 R126, P0, R183, R2, RZ ;  /* 0x00000002b77e7210 */ /* 0x000fe20007f1e0ff */
[----:B------:R-:W5:Y:S01]  /*0f90*/  LDG.E.U16 R114, [R114.64] ;  /* 0x0000000672727981 */ /* 0x000f62000c1e1500 */
[-C--:B------:R-:W-:Y:S02]  /*0fa0*/  LEA.HI.X.SX32 R111, R129, R3.reuse, 0x1, P6 ;  /* 0x00000003816f7211 */ /* 0x080fe400030f0eff */
[-C--:B------:R-:W-:Y:S01]  /*0fb0*/  LEA.HI.X.SX32 R109, R131, R3.reuse, 0x1, P4 ;  /* 0x00000003836d7211 */ /* 0x080fe200020f0eff */
[----:B------:R-:W5:Y:S01]  /*0fc0*/  LDG.E.U16 R46, [R46.64] ;  /* 0x000000062e2e7981 */ /* 0x000f62000c1e1500 */
[----:B------:R-:W-:-:S02]  /*0fd0*/  LEA.HI.X.SX32 R129, R135, R3, 0x1, P2 ;  /* 0x0000000387817211 */ /* 0x000fc400010f0eff */
[-C--:B------:R-:W-:Y:S01]  /*0fe0*/  LEA.HI.X.SX32 R113, R127, R3.reuse, 0x1, P3 ;  /* 0x000000037f717211 */ /* 0x080fe200018f0eff */
[----:B------:R-:W5:Y:S01]  /*0ff0*/  LDG.E.U16 R66, [R66.64] ;  /* 0x0000000642427981 */ /* 0x000f62000c1e1500 */
[-C--:B------:R-:W-:Y:S02]  /*1000*/  LEA.HI.X.SX32 R131, R137, R3.reuse, 0x1, P1 ;  /* 0x0000000389837211 */ /* 0x080fe400008f0eff */
[-C--:B------:R-:W-:Y:S01]  /*1010*/  LEA.HI.X.SX32 R103, R117, R3.reuse, 0x1, P5 ;  /* 0x0000000375677211 */ /* 0x080fe200028f0eff */
[----:B------:R-:W5:Y:S01]  /*1020*/  LDG.E.U16 R128, [R128.64] ;  /* 0x0000000680807981 */ /* 0x000f62000c1e1500 */
[-C--:B------:R-:W-:Y:S02]  /*1030*/  IADD3 R122, P3, R185, R2.reuse, RZ ;  /* 0x00000002b97a7210 */ /* 0x080fe40007f7e0ff */
[----:B------:R-:W-:Y:S01]  /*1040*/  LEA.HI.X.SX32 R127, R139, R3, 0x1, P0 ;  /* 0x000000038b7f7211 */ /* 0x000fe200000f0eff */
[----:B------:R-:W5:Y:S01]  /*1050*/  LDG.E.U16 R130, [R130.64] ;  /* 0x0000000682827981 */ /* 0x000f62000c1e1500 */
[----:B------:R-:W-:-:S02]  /*1060*/  IADD3 R106, P5, R175, R2, RZ ;  /* 0x00000002af6a7210 */ /* 0x000fc40007fbe0ff */
[-C--:B------:R-:W-:Y:S01]  /*1070*/  IADD3 R118, P6, R187, R2.reuse, RZ ;  /* 0x00000002bb767210 */ /* 0x080fe20007fde0ff */
[----:B------:R-:W5:Y:S01]  /*1080*/  LDG.E.U16 R126, [R126.64] ;  /* 0x000000067e7e7981 */ /* 0x000f62000c1e1500 */
[----:B------:R-:W-:Y:S02]  /*1090*/  IADD3 R116, P4, R189, R2, RZ ;  /* 0x00000002bd747210 */ /* 0x000fe40007f9e0ff */
[-C--:B------:R-:W-:Y:S01]  /*10a0*/  LEA.HI.X.SX32 R123, R141, R3.reuse, 0x1, P3 ;  /* 0x000000038d7b7211 */ /* 0x080fe200018f0eff */
[----:B------:R0:W5:Y:S01]  /*10b0*/  LDG.E.U16 R2, [R2.64] ;  /* 0x0000000602027981 */ /* 0x000162000c1e1500 */
[-C--:B------:R-:W-:Y:S02]  /*10c0*/  LEA.HI.X.SX32 R119, R143, R3.reuse, 0x1, P6 ;  /* 0x000000038f777211 */ /* 0x080fe400030f0eff */
[-C--:B------:R-:W-:Y:S01]  /*10d0*/  LEA.HI.X.SX32 R117, R145, R3.reuse, 0x1, P4 ;  /* 0x0000000391757211 */ /* 0x080fe200020f0eff */
[----:B------:R-:W5:Y:S01]  /*10e0*/  LDG.E.U16 R40, [R40.64] ;  /* 0x0000000628287981 */ /* 0x000f62000c1e1500 */
[----:B------:R-:W-:-:S03]  /*10f0*/  LEA.HI.X.SX32 R107, R133, R3, 0x1, P5 ;  /* 0x00000003856b7211 */ /* 0x000fc600028f0eff */
[----:B------:R-:W5:Y:S04]  /*1100*/  LDG.E.U16 R94, [R94.64] ;  /* 0x000000065e5e7981 */ /* 0x000f68000c1e1500 */
        /* <DEDUP_REMOVED lines=25> */
[----:B------:R-:W5:Y:S01]  /*12a0*/  LDG.E.U16 R84, [R84.64] ;  /* 0x0000000654547981 */ /* 0x000f62000c1e1500 */
[----:B------:R-:W-:-:S05]  /*12b0*/  LOP3.LUT R132, R140, 0xff, RZ, 0xc0, !PT ;  /* 0x000000ff8c847812 */ /* 0x000fca00078ec0ff */
[----:B-1----:R-:W-:-:S05]  /*12c0*/  IMAD.SHL.U32 R7, R132, 0x2, RZ ;  /* 0x0000000284077824 */ /* 0x002fca00078e00ff */
[C---:B0-----:R-:W-:Y:S02]  /*12d0*/  LOP3.LUT R3, R7.reuse, 0x10, RZ, 0x3c, !PT ;  /* 0x0000001007037812 */ /* 0x041fe400078e3cff */
[C---:B------:R-:W-:Y:S02]  /*12e0*/  LOP3.LUT R5, R7.reuse, 0x20, RZ, 0x3c, !PT ;  /* 0x0000002007057812 */ /* 0x040fe400078e3cff */
[C---:B------:R-:W-:Y:S02]  /*12f0*/  LOP3.LUT R9, R7.reuse, 0x30, RZ, 0x3c, !PT ;  /* 0x0000003007097812 */ /* 0x040fe400078e3cff */
[----:B------:R-:W-:Y:S02]  /*1300*/  LOP3.LUT R11, R7, 0x70, RZ, 0x3c, !PT ;  /* 0x00000070070b7812 */ /* 0x000fe400078e3cff */
[----:B------:R-:W-:-:S04]  /*1310*/  SHF.L.U32 R4, R4, 0x8, RZ ;  /* 0x0000000804047819 */ /* 0x000fc800000006ff */
[----:B------:R-:W-:-:S04]  /*1320*/  IADD3 R13, R4, 0x100, RZ ;  /* 0x00000100040d7810 */ /* 0x000fc80007ffe0ff */
[----:B------:R-:W-:Y:S01]  /*1330*/  ISETP.GE.AND P0, PT, R13, 0x1, PT ;  /* 0x000000010d00780c */ /* 0x000fe20003f06270 */
[----:B--2---:R-:W-:Y:S04]  /*1340*/  STS.U16 [R7+0x1000], R12 ;  /* 0x0010000c07007388 */ /* 0x004fe80000000400 */
[----:B---3--:R-:W-:Y:S04]  /*1350*/  STS.U16 [R7+0x2000], R16 ;  /* 0x0020001007007388 */ /* 0x008fe80000000400 */
[----:B----4-:R-:W-:Y:S04]  /*1360*/  STS.U16 [R7+0x4000], R18 ;  /* 0x0040001207007388 */ /* 0x010fe80000000400 */
[----:B-----5:R0:W-:Y:S04]  /*1370*/  STS.U16 [R7+0x5000], R6 ;  /* 0x0050000607007388 */ /* 0x0201e80000000400 */
[----:B------:R-:W-:Y:S04]  /*1380*/  STS.U16 [R7+0x3000], R36 ;  /* 0x0030002407007388 */ /* 0x000fe80000000400 */
[----:B------:R-:W-:Y:S04]  /*1390*/  STS.U16 [R7+0x6000], R8 ;  /* 0x0060000807007388 */ /* 0x000fe80000000400 */
[----:B------:R-:W-:Y:S01]  /*13a0*/  STS.U16 [R7+0x7000], R10 ;  /* 0x0070000a07007388 */ /* 0x000fe20000000400 */
[----:B------:R-:W-:Y:S01]  /*13b0*/  MOV R199, 0x3f800000 ;  /* 0x3f80000000c77802 */ /* 0x000fe20000000f00 */
[----:B------:R-:W-:Y:S01]  /*13c0*/  IMAD.MOV.U32 R198, RZ, RZ, 0x3f800000 ;  /* 0x3f800000ffc67424 */ /* 0x000fe200078e00ff */
[----:B------:R-:W-:Y:S01]  /*13d0*/  MOV R0, 0xff800000 ;  /* 0xff80000000007802 */ /* 0x000fe20000000f00 */
[----:B------:R-:W-:Y:S01]  /*13e0*/  IMAD.MOV.U32 R196, RZ, RZ, 0x3f800000 ;  /* 0x3f800000ffc47424 */ /* 0x000fe200078e00ff */
[----:B------:R-:W-:Y:S01]  /*13f0*/  MOV R197, 0x3f800000 ;  /* 0x3f80000000c57802 */ /* 0x000fe20000000f00 */
[----:B------:R-:W-:Y:S01]  /*1400*/  CS2R R136, SRZ ;  /* 0x0000000000887805 */ /* 0x000fe2000001ff00 */
[----:B------:R-:W-:Y:S01]  /*1410*/  CS2R R138, SRZ ;  /* 0x00000000008a7805 */ /* 0x000fe2000001ff00 */
[----:B------:R-:W-:Y:S01]  /*1420*/  CS2R R132, SRZ ;  /* 0x0000000000847805 */ /* 0x000fe2000001ff00 */
[----:B------:R-:W-:Y:S01]  /*1430*/  CS2R R134, SRZ ;  /* 0x0000000000867805 */ /* 0x000fe2000001ff00 */
[----:B0-----:R-:W-:Y:S01]  /*1440*/  LOP3.LUT R6, R140, 0xe0, RZ, 0xc0, !PT ;  /* 0x000000e08c067812 */ /* 0x001fe200078ec0ff */
[----:B------:R-:W-:Y:S04]  /*1450*/  STS.U16 [R7], R2 ;  /* 0x0000000207007388 */ /* 0x000fe80000000400 */
[----:B------:R-:W-:Y:S04]  /*1460*/  STS.U16 [R3+0x200], R70 ;  /* 0x0002004603007388 */ /* 0x000fe80000000400 */
[----:B------:R-:W-:Y:S04]  /*1470*/  STS.U16 [R3+0x1200], R52 ;  /* 0x0012003403007388 */ /* 0x000fe80000000400 */
[----:B------:R-:W-:Y:S04]  /*1480*/  STS.U16 [R3+0x2200], R48 ;  /* 0x0022003003007388 */ /* 0x000fe80000000400 */
[----:B------:R-:W-:Y:S04]  /*1490*/  STS.U16 [R3+0x3200], R74 ;  /* 0x0032004a03007388 */ /* 0x000fe80000000400 */
[----:B------:R-:W-:Y:S04]  /*14a0*/  STS.U16 [R3+0x4200], R26 ;  /* 0x0042001a03007388 */ /* 0x000fe80000000400 */
[----:B------:R-:W-:Y:S04]  /*14b0*/  STS.U16 [R3+0x5200], R104 ;  /* 0x0052006803007388 */ /* 0x000fe80000000400 */
[----:B------:R-:W-:Y:S04]  /*14c0*/  STS.U16 [R3+0x6200], R124 ;  /* 0x0062007c03007388 */ /* 0x000fe80000000400 */
[----:B------:R0:W-:Y:S04]  /*14d0*/  STS.U16 [R3+0x7200], R128 ;  /* 0x0072008003007388 */ /* 0x0001e80000000400 */
[----:B------:R-:W-:Y:S04]  /*14e0*/  STS.U16 [R5+0x400], R68 ;  /* 0x0004004405007388 */ /* 0x000fe80000000400 */
[----:B------:R-:W-:Y:S01]  /*14f0*/  STS.U16 [R5+0x1400], R22 ;  /* 0x0014001605007388 */ /* 0x000fe20000000400 */
[----:B0-----:R-:W-:-:S03]  /*1500*/  LOP3.LUT R3, R7, 0x40, RZ, 0x3c, !PT ;  /* 0x0000004007037812 */ /* 0x001fc600078e3cff */
        /* <DEDUP_REMOVED lines=15> */
[----:B------:R-:W-:Y:S01]  /*1600*/  STS.U16 [R3+0x800], R66 ;  /* 0x0008004203007388 */ /* 0x000fe20000000400 */
[----:B0-----:R-:W-:-:S03]  /*1610*/  LOP3.LUT R9, R7, 0x60, RZ, 0x3c, !PT ;  /* 0x0000006007097812 */ /* 0x001fc600078e3cff */
        /* <DEDUP_REMOVED lines=8> */
[----:B------:R1:W-:Y:S04]  /*16a0*/  STS.U16 [R5+0x1a00], R54 ;  /* 0x001a003605007388 */ /* 0x0003e80000000400 */
[----:B------:R-:W-:Y:S04]  /*16b0*/  STS.U16 [R5+0x2a00], R62 ;  /* 0x002a003e05007388 */ /* 0x000fe80000000400 */
        /* <DEDUP_REMOVED lines=17> */
[----:B------:R-:W-:Y:S01]  /*17d0*/  STS.U16 [R11+0x7e00], R14 ;  /* 0x007e000e0b007388 */ /* 0x000fe20000000400 */
[----:B------:R-:W-:Y:S01]  /*17e0*/  IMAD.MOV.U32 R32, RZ, RZ, -0x800000 ;  /* 0xff800000ff207424 */ /* 0x000fe200078e00ff */
[----:B------:R-:W-:Y:S01]  /*17f0*/  MOV R2, 0xff800000 ;  /* 0xff80000000027802 */ /* 0x000fe20000000f00 */
[----:B0-----:R-:W-:Y:S01]  /*1800*/  IMAD.MOV.U32 R3, RZ, RZ, -0x800000 ;  /* 0xff800000ff037424 */ /* 0x001fe200078e00ff */
[----:B------:R0:W-:Y:S01]  /*1810*/  STS.U16 [R11+0xe00], R44 ;  /* 0x000e002c0b007388 */ /* 0x0001e20000000400 */
[----:B------:R-:W-:Y:S01]  /*1820*/  CS2R R52, SRZ ;  /* 0x0000000000347805 */ /* 0x000fe2000001ff00 */
[----:B-1----:R-:W-:Y:S01]  /*1830*/  CS2R R54, SRZ ;  /* 0x0000000000367805 */ /* 0x002fe2000001ff00 */
[----:B------:R-:W-:Y:S01]  /*1840*/  CS2R R68, SRZ ;  /* 0x0000000000447805 */ /* 0x000fe2000001ff00 */
[----:B------:R1:W-:Y:S01]  /*1850*/  STS.U16 [R11+0x1e00], R50 ;  /* 0x001e00320b007388 */ /* 0x0003e20000000400 */
[----:B------:R-:W-:Y:S01]  /*1860*/  CS2R R70, SRZ ;  /* 0x0000000000467805 */ /* 0x000fe2000001ff00 */
[----:B--2---:R-:W-:Y:S01]  /*1870*/  CS2R R64, SRZ ;  /* 0x0000000000407805 */ /* 0x004fe2000001ff00 */
[----:B------:R-:W-:Y:S01]  /*1880*/  CS2R R66, SRZ ;  /* 0x0000000000427805 */ /* 0x000fe2000001ff00 */
[----:B------:R2:W-:Y:S01]  /*1890*/  STS.U16 [R11+0x3e00], R84 ;  /* 0x003e00540b007388 */ /* 0x0005e20000000400 */
[----:B------:R-:W-:Y:S01]  /*18a0*/  CS2R R46, SRZ ;  /* 0x00000000002e7805 */ /* 0x000fe2000001ff00 */
[----:B0-----:R-:W-:Y:S01]  /*18b0*/  CS2R R44, SRZ ;  /* 0x00000000002c7805 */ /* 0x001fe2000001ff00 */
[----:B------:R-:W-:Y:S01]  /*18c0*/  CS2R R48, SRZ ;  /* 0x0000000000307805 */ /* 0x000fe2000001ff00 */
[----:B------:R-:W-:Y:S01]  /*18d0*/  CS2R R60, SRZ ;  /* 0x00000000003c7805 */ /* 0x000fe2000001ff00 */
[----:B------:R-:W-:Y:S01]  /*18e0*/  CS2R R62, SRZ ;  /* 0x00000000003e7805 */ /* 0x000fe2000001ff00 */
[----:B-1----:R-:W-:Y:S01]  /*18f0*/  CS2R R50, SRZ ;  /* 0x0000000000327805 */ /* 0x002fe2000001ff00 */
[----:B------:R-:W-:Y:S01]  /*1900*/  CS2R R40, SRZ ;  /* 0x0000000000287805 */ /* 0x000fe2000001ff00 */
        /* <DEDUP_REMOVED lines=11> */
[----:B--2---:R-:W-:Y:S01]  /*19c0*/  CS2R R84, SRZ ;  /* 0x0000000000547805 */ /* 0x004fe2000001ff00 */
[----:B------:R-:W-:Y:S01]  /*19d0*/  CS2R R86, SRZ ;  /* 0x0000000000567805 */ /* 0x000fe2000001ff00 */
[----:B------:R-:W-:Y:S01]  /*19e0*/  CS2R R76, SRZ ;  /* 0x00000000004c7805 */ /* 0x000fe2000001ff00 */
[----:B------:R-:W-:Y:S01]  /*19f0*/  CS2R R78, SRZ ;  /* 0x00000000004e7805 */ /* 0x000fe2000001ff00 */
[C---:B------:R-:W-:Y:S01]  /*1a00*/  LOP3.LUT R5, R140.reuse, 0x1c, RZ, 0xc0, !PT ;  /* 0x0000001c8c057812 */ /* 0x040fe200078ec0ff */
[----:B------:R-:W-:Y:S01]  /*1a10*/  IMAD.SHL.U32 R20, R140, 0x2, RZ ;  /* 0x000000028c147824 */ /* 0x000fe200078e00ff */
[----:B------:R-:W-:Y:S05]  /*1a20*/  @!P0 BRA `(.L_x_0) ;  /* 0x00004e5000008947 */ /* 0x000fea0003800000 */
[----:B------:R-:W-:Y:S01]  /*1a30*/  SHF.R.U32.HI R2, RZ, 0x1, R6 ;  /* 0x00000001ff027819 */ /* 0x000fe20000011606 */
[----:B------:R-:W-:Y:S01]  /*1a40*/  IMAD.MOV.U32 R23, RZ, RZ, c[0x0][0x1a4] ;  /* 0x00006900ff177624 */ /* 0x000fe200078e00ff */
[----:B------:R-:W-:Y:S01]  /*1a50*/  LOP3.LUT R18, R140, 0x7, RZ, 0xc0, !PT ;  /* 0x000000078c127812 */ /* 0x000fe200078ec0ff */
[----:B------:R-:W-:Y:S01]  /*1a60*/  IMAD.MOV.U32 R25, RZ, RZ, c[0x0][0x1b8] ;  /* 0x00006e00ff197624 */ /* 0x000fe200078e00ff */
[----:B------:R-:W-:Y:S01]  /*1a70*/  LOP3.LUT R3, R20, 0x10, RZ, 0xc0, !PT ;  /* 0x0000001014037812 */ /* 0x000fe200078ec0ff */
[----:B------:R-:W-:Y:S01]  /*1a80*/  IMAD.MOV.U32 R196, RZ, RZ, 0x3f800000 ;  /* 0x3f800000ffc47424 */ /* 0x000fe200078e00ff */
[----:B------:R-:W-:Y:S01]  /*1a90*/  LEA.HI R5, R5, R2, RZ, 0x1e ;  /* 0x0000000205057211 */ /* 0x000fe200078ff0ff */
[----:B------:R-:W-:Y:S01]  /*1aa0*/  IMAD R2, R18, 0x210, RZ ;  /* 0x0000021012027824 */ /* 0x000fe200078e02ff */
[--C-:B------:R-:W-:Y:S01]  /*1ab0*/  LOP3.LUT R3, R3, 0xe0, R140.reuse, 0xf8, !PT ;  /* 0x000000e003037812 */ /* 0x100fe200078ef88c */
[----:B------:R-:W-:Y:S01]  /*1ac0*/  CS2R R52, SRZ ;  /* 0x0000000000347805 */ /* 0x000fe2000001ff00 */
[----:B------:R-:W-:Y:S01]  /*1ad0*/  LOP3.LUT R0, R140, 0xc0, RZ, 0xc0, !PT ;  /* 0x000000c08c007812 */ /* 0x000fe200078ec0ff */
[----:B------:R-:W-:Y:S01]  /*1ae0*/  CS2R R54, SRZ ;  /* 0x0000000000367805 */ /* 0x000fe2000001ff00 */
[----:B------:R-:W-:Y:S01]  /*1af0*/  LOP3.LUT R15, R2, R3, RZ, 0x3c, !PT ;  /* 0x00000003020f7212 */ /* 0x000fe200078e3cff */
[----:B------:R-:W-:Y:S01]  /*1b00*/  IMAD R2, R142, c[0x0][0x1b0], RZ ;  /* 0x00006c008e027a24 */ /* 0x000fe200078e02ff */
[----:B------:R-:W-:Y:S01]  /*1b10*/  SHF.R.U32.HI R3, RZ, 0x6, R140 ;  /* 0x00000006ff037819 */ /* 0x000fe2000001168c */
[----:B------:R-:W-:Y:S01]  /*1b20*/  CS2R R68, SRZ ;  /* 0x0000000000447805 */ /* 0x000fe2000001ff00 */
[----:B------:R-:W-:Y:S01]  /*1b30*/  IADD3 R5, R4, R5, RZ ;  /* 0x0000000504057210 */ /* 0x000fe20007ffe0ff */
[----:B------:R-:W-:Y:S01]  /*1b40*/  CS2R R70, SRZ ;  /* 0x0000000000467805 */ /* 0x000fe2000001ff00 */
[----:B------:R-:W-:Y:S01]  /*1b50*/  SHF.R.U32.HI R0, RZ, 0x2, R0 ;  /* 0x00000002ff007819 */ /* 0x000fe20000011600 */
[----:B------:R-:W-:Y:S01]  /*1b60*/  CS2R R64, SRZ ;  /* 0x0000000000407805 */ /* 0x000fe2000001ff00 */
[----:B------:R-:W-:Y:S01]  /*1b70*/  LOP3.LUT R4, R140, 0x3f, RZ, 0xc0, !PT ;  /* 0x0000003f8c047812 */ /* 0x000fe200078ec0ff */
[----:B------:R-:W-:Y:S01]  /*1b80*/  CS2R R66, SRZ ;  /* 0x0000000000427805 */ /* 0x000fe2000001ff00 */
[----:B------:R-:W-:Y:S01]  /*1b90*/  SGXT.U32 R3, R3, 0x2 ;  /* 0x000000020303781a */ /* 0x000fe20000000000 */
[----:B------:R-:W-:Y:S01]  /*1ba0*/  CS2R R136, SRZ ;  /* 0x0000000000887805 */ /* 0x000fe2000001ff00 */
[----:B------:R-:W-:Y:S01]  /*1bb0*/  LOP3.LUT R6, R7, R0, RZ, 0x3c, !PT ;  /* 0x0000000007067212 */ /* 0x000fe200078e3cff */
[----:B------:R-:W-:Y:S01]  /*1bc0*/  IMAD R0, R142, c[0x0][0x1a0], RZ ;  /* 0x000068008e007a24 */ /* 0x000fe200078e02ff */
[----:B------:R-:W-:Y:S01]  /*1bd0*/  SHF.L.U32 R14, R140, 0x8, RZ ;  /* 0x000000088c0e7819 */ /* 0x000fe200000006ff */
[----:B------:R-:W-:Y:S01]  /*1be0*/  IMAD R8, R4, c[0x0][0x1a8], RZ ;  /* 0x00006a0004087a24 */ /* 0x000fe200078e02ff */
[----:B------:R-:W-:Y:S01]  /*1bf0*/  SHF.L.U32 R9, R2, 0x1, RZ ;  /* 0x0000000102097819 */ /* 0x000fe200000006ff */
[----:B------:R-:W-:Y:S01]  /*1c00*/  IMAD R10, R3, c[0x0][0x1a4], RZ ;  /* 0x00006900030a7a24 */ /* 0x000fe200078e02ff */
[----:B------:R-:W-:Y:S01]  /*1c10*/  LOP3.LUT R14, R14, 0x1000, RZ, 0xc0, !PT ;  /* 0x000010000e0e7812 */ /* 0x000fe200078ec0ff */
[----:B------:R-:W-:Y:S01]  /*1c20*/  IMAD R13, R4, c[0x0][0x1b4], RZ ;  /* 0x00006d00040d7a24 */ /* 0x000fe200078e02ff */
[----:B------:R-:W-:Y:S01]  /*1c30*/  SHF.L.U32 R7, R8, 0x1, RZ ;  /* 0x0000000108077819 */ /* 0x000fe200000006ff */
[C---:B------:R-:W-:Y:S01]  /*1c40*/  IMAD.SHL.U32 R4, R0.reuse, 0x2, RZ ;  /* 0x0000000200047824 */ /* 0x040fe200078e00ff */
[----:B------:R-:W-:Y:S01]  /*1c50*/  LEA R11, R23, R10, 0x2 ;  /* 0x0000000a170b7211 */ /* 0x000fe200078e10ff */
[----:B------:R-:W-:Y:S01]  /*1c60*/  IMAD.SHL.U32 R12, R13, 0x2, RZ ;  /* 0x000000020d0c7824 */ /* 0x000fe200078e00ff */
[----:B------:R-:W-:Y:S01]  /*1c70*/  MOV R199, 0x3f800000 ;  /* 0x3f80000000c77802 */ /* 0x000fe20000000f00 */
[----:B------:R-:W-:Y:S01]  /*1c80*/  IMAD.HI R0, R0, 0x2, RZ ;  /* 0x0000000200007827 */ /* 0x000fe200078e02ff */
[----:B------:R-:W-:Y:S01]  /*1c90*/  IADD3 R249, P0, P1, R7, c[0x0][0x168], R4 ;  /* 0x00005a0007f97a10 */ /* 0x000fe2000791e004 */
[----:B------:R-:W-:Y:S01]  /*1ca0*/  CS2R R138, SRZ ;  /* 0x00000000008a7805 */ /* 0x000fe2000001ff00 */
[C---:B------:R-:W-:Y:S01]  /*1cb0*/  LEA R4, R23.reuse, R11, 0x2 ;  /* 0x0000000b17047211 */ /* 0x040fe200078e10ff */
[----:B------:R-:W-:Y:S01]  /*1cc0*/  IMAD.IADD R7, R14, 0x1, R15 ;  /* 0x000000010e077824 */ /* 0x000fe200078e020f */
[----:B------:R-:W-:Y:S01]  /*1cd0*/  IADD3 R217, P2, P3, R12, c[0x0][0x170], R9 ;  /* 0x00005c000cd97a10 */ /* 0x000fe20007b5e009 */
[----:B------:R-:W-:Y:S01]  /*1ce0*/  IMAD.HI R12, R2, 0x2, RZ ;  /* 0x00000002020c7827 */ /* 0x000fe200078e02ff */
[----:B------:R-:W-:Y:S01]  /*1cf0*/  LEA R2, R23, R4, 0x2 ;  /* 0x0000000417027211 */ /* 0x000fe200078e10ff */
[----:B------:R-:W-:Y:S01]  /*1d00*/  CS2R R132, SRZ ;  /* 0x0000000000847805 */ /* 0x000fe2000001ff00 */
[----:B------:R-:W-:Y:S01]  /*1d10*/  MOV R198, 0x3f800000 ;  /* 0x3f80000000c67802 */ /* 0x000fe20000000f00 */
[----:B------:R-:W-:Y:S01]  /*1d20*/  IMAD.HI R9, R8, 0x2, RZ ;  /* 0x0000000208097827 */ /* 0x000fe200078e02ff */
[----:B------:R-:W-:Y:S01]  /*1d30*/  MOV R197, 0x3f800000 ;  /* 0x3f80000000c57802 */ /* 0x000fe20000000f00 */
[----:B------:R-:W-:Y:S01]  /*1d40*/  CS2R R134, SRZ ;  /* 0x0000000000867805 */ /* 0x000fe2000001ff00 */
[----:B------:R-:W-:Y:S01]  /*1d50*/  MOV R99, 0xff800000 ;  /* 0xff80000000637802 */ /* 0x000fe20000000f00 */
[----:B------:R-:W-:Y:S01]  /*1d60*/  IMAD R14, R3, c[0x0][0x1b8], RZ ;  /* 0x00006e00030e7a24 */ /* 0x000fe200078e02ff */
[----:B------:R-:W-:Y:S01]  /*1d70*/  LEA R3, R23, R2, 0x2 ;  /* 0x0000000217037211 */ /* 0x000fe200078e10ff */
[----:B------:R-:W-:Y:S01]  /*1d80*/  IMAD.HI R13, R13, 0x2, RZ ;  /* 0x000000020d0d7827 */ /* 0x000fe200078e02ff */
[----:B------:R-:W-:Y:S01]  /*1d90*/  IADD3.X R21, R9, c[0x0][0x16c], R0, P0, P1 ;  /* 0x00005b0009157a10 */ /* 0x000fe200007e2400 */
[----:B------:R-:W-:Y:S01]  /*1da0*/  CS2R R44, SRZ ;  /* 0x00000000002c7805 */ /* 0x000fe2000001ff00 */
[----:B------:R-:W-:Y:S01]  /*1db0*/  LEA R0, R23, R3, 0x2 ;  /* 0x0000000317007211 */ /* 0x000fe200078e10ff */
[----:B------:R-:W-:Y:S01]  /*1dc0*/  CS2R R46, SRZ ;  /* 0x00000000002e7805 */ /* 0x000fe2000001ff00 */
[CC--:B------:R-:W-:Y:S01]  /*1dd0*/  LEA R26, P0, R10.reuse, R249.reuse, 0x1 ;  /* 0x000000f90a1a7211 */ /* 0x0c0fe200078008ff */
[----:B------:R-:W-:Y:S01]  /*1de0*/  CS2R R48, SRZ ;  /* 0x0000000000307805 */ /* 0x000fe2000001ff00 */
[----:B------:R-:W-:Y:S01]  /*1df0*/  LEA R16, P1, R11, R249, 0x1 ;  /* 0x000000f90b107211 */ /* 0x000fe200078208ff */
[----:B------:R-:W-:Y:S01]  /*1e00*/  IMAD R8, R23, 0x4, R0 ;  /* 0x0000000417087824 */ /* 0x000fe200078e0200 */
[-C--:B------:R-:W-:Y:S01]  /*1e10*/  LEA.HI.X.SX32 R27, R10, R21.reuse, 0x1, P0 ;  /* 0x000000150a1b7211 */ /* 0x080fe200000f0eff */
[----:B------:R-:W-:Y:S01]  /*1e20*/  CS2R R50, SRZ ;  /* 0x0000000000327805 */ /* 0x000fe2000001ff00 */
[----:B------:R-:W-:Y:S01]  /*1e30*/  LEA.HI.X.SX32 R17, R11, R21, 0x1, P1 ;  /* 0x000000150b117211 */ /* 0x000fe200008f0eff */
[----:B------:R-:W-:Y:S01]  /*1e40*/  CS2R R60, SRZ ;  /* 0x00000000003c7805 */ /* 0x000fe2000001ff00 */
[----:B------:R-:W-:Y:S01]  /*1e50*/  LEA R9, R23, R8, 0x2 ;  /* 0x0000000817097211 */ /* 0x000fe200078e10ff */
[----:B------:R0:W-:Y:S01]  /*1e60*/  STL.64 [R1+0x68], R26 ;  /* 0x0000681a01007387 */ /* 0x0001e20000100a00 */
[----:B------:R-:W-:Y:S01]  /*1e70*/  IADD3.X R19, R13, c[0x0][0x174], R12, P2, P3 ;  /* 0x00005d000d137a10 */ /* 0x000fe200017e640c */
[----:B------:R-:W-:Y:S01]  /*1e80*/  CS2R R62, SRZ ;  /* 0x00000000003e7805 */ /* 0x000fe2000001ff00 */
[----:B------:R-:W-:Y:S01]  /*1e90*/  LEA R10, R23, R9, 0x2 ;  /* 0x00000009170a7211 */ /* 0x000fe200078e10ff */
[----:B------:R1:W-:Y:S01]  /*1ea0*/  STL.64 [R1+0x60], R16 ;  /* 0x0000601001007387 */ /* 0x0003e20000100a00 */
[C---:B------:R-:W-:Y:S01]  /*1eb0*/  LEA R12, R25.reuse, R14, 0x2 ;  /* 0x0000000e190c7211 */ /* 0x040fe200078e10ff */
[----:B------:R-:W-:Y:S01]  /*1ec0*/  CS2R R40, SRZ ;  /* 0x0000000000287805 */ /* 0x000fe2000001ff00 */
[----:B------:R-:W-:Y:S01]  /*1ed0*/  CS2R R42, SRZ ;  /* 0x00000000002a7805 */ /* 0x000fe2000001ff00 */
[----:B------:R-:W-:Y:S01]  /*1ee0*/  CS2R R56, SRZ ;  /* 0x0000000000387805 */ /* 0x000fe2000001ff00 */
[C---:B------:R-:W-:Y:S01]  /*1ef0*/  LEA R13, R25.reuse, R12, 0x2 ;  /* 0x0000000c190d7211 */ /* 0x040fe200078e10ff */
[----:B------:R-:W-:Y:S01]  /*1f00*/  CS2R R58, SRZ ;  /* 0x00000000003a7805 */ /* 0x000fe2000001ff00 */
[----:B------:R-:W-:Y:S01]  /*1f10*/  CS2R R120, SRZ ;  /* 0x0000000000787805 */ /* 0x000fe2000001ff00 */
[-C--:B0-----:R-:W-:Y:S01]  /*1f20*/  LEA R26, P0, R4, R249.reuse, 0x1 ;  /* 0x000000f9041a7211 */ /* 0x081fe200078008ff */
[----:B------:R-:W-:Y:S01]  /*1f30*/  CS2R R122, SRZ ;  /* 0x00000000007a7805 */ /* 0x000fe2000001ff00 */
[----:B------:R-:W-:Y:S01]  /*1f40*/  IMAD R11, R25, 0x4, R13 ;  /* 0x00000004190b7824 */ /* 0x000fe200078e020d */
[----:B------:R-:W-:Y:S01]  /*1f50*/  CS2R R108, SRZ ;  /* 0x00000000006c7805 */ /* 0x000fe2000001ff00 */
[----:B-1----:R-:W-:Y:S01]  /*1f60*/  LEA R16, P1, R2, R249, 0x1 ;  /* 0x000000f902107211 */ /* 0x002fe200078208ff */
[----:B------:R-:W-:Y:S01]  /*1f70*/  CS2R R110, SRZ ;  /* 0x00000000006e7805 */ /* 0x000fe2000001ff00 */
[-C--:B------:R-:W-:Y:S01]  /*1f80*/  LEA.HI.X.SX32 R27, R4, R21.reuse, 0x1, P0 ;  /* 0x00000015041b7211 */ /* 0x080fe200000f0eff */
[----:B------:R-:W-:Y:S01]  /*1f90*/  CS2R R84, SRZ ;  /* 0x0000000000547805 */ /* 0x000fe2000001ff00 */
[----:B------:R-:W-:Y:S01]  /*1fa0*/  LEA.HI.X.SX32 R17, R2, R21, 0x1, P1 ;  /* 0x0000001502117211 */ /* 0x000fe200008f0eff */
[----:B------:R-:W-:Y:S01]  /*1fb0*/  IMAD R2, R23, 0x4, R10 ;  /* 0x0000000417027824 */ /* 0x000fe200078e020a */
[----:B------:R-:W-:Y:S01]  /*1fc0*/  LEA R28, P0, R3, R249, 0x1 ;  /* 0x000000f9031c7211 */ /* 0x000fe200078008ff */
[----:B------:R0:W-:Y:S01]  /*1fd0*/  STL.64 [R1+0x58], R26 ;  /* 0x0000581a01007387 */ /* 0x0001e20000100a00 */
[----:B------:R-:W-:Y:S01]  /*1fe0*/  LEA R15, R25, R11, 0x2 ;  /* 0x0000000b190f7211 */ /* 0x000fe200078e10ff */
[----:B------:R-:W-:Y:S01]  /*1ff0*/  CS2R R86, SRZ ;  /* 0x0000000000567805 */ /* 0x000fe2000001ff00 */
[----:B------:R-:W-:Y:S01]  /*2000*/  LEA R4, R23, R2, 0x2 ;  /* 0x0000000217047211 */ /* 0x000fe200078e10ff */
[----:B------:R1:W-:Y:S01]  /*2010*/  STL.64 [R1+0x50], R16 ;  /* 0x0000501001007387 */ /* 0x0003e20000100a00 */
[----:B------:R-:W-:Y:S01]  /*2020*/  LEA.HI.X.SX32 R29, R3, R21, 0x1, P0 ;  /* 0x00000015031d7211 */ /* 0x000fe200000f0eff */
[----:B------:R-:W-:Y:S01]  /*2030*/  CS2R R76, SRZ ;  /* 0x00000000004c7805 */ /* 0x000fe2000001ff00 */
[C---:B------:R-:W-:Y:S01]  /*2040*/  LEA R30, P0, R8.reuse, R249, 0x1 ;  /* 0x000000f9081e7211 */ /* 0x040fe200078008ff */
[----:B------:R-:W-:Y:S01]  /*2050*/  CS2R R78, SRZ ;  /* 0x00000000004e7805 */ /* 0x000fe2000001ff00 */
[----:B------:R-:W-:Y:S01]  /*2060*/  UMOV UR4, URZ ;  /* 0x0000003f00047c82 */ /* 0x000fe20008000000 */
[----:B------:R2:W-:Y:S01]  /*2070*/  STL.64 [R1+0x48], R28 ;  /* 0x0000481c01007387 */ /* 0x0005e20000100a00 */
[----:B------:R-:W-:Y:S01]  /*2080*/  LEA.HI.X.SX32 R31, R8, R21, 0x1, P0 ;  /* 0x00000015081f7211 */ /* 0x000fe200000f0eff */
[----:B------:R-:W-:Y:S01]  /*2090*/  UMOV UR5, URZ ;  /* 0x0000003f00057c82 */ /* 0x000fe20008000000 */
[----:B0-----:R-:W-:-:S02]  /*20a0*/  LEA R26, P1, R0, R249, 0x1 ;  /* 0x000000f9001a7211 */ /* 0x001fc400078208ff */
[----:B-1----:R-:W-:Y:S02]  /*20b0*/  LEA R16, R25, R15, 0x2 ;  /* 0x0000000f19107211 */ /* 0x002fe400078e10ff */
[----:B------:R-:W-:Y:S02]  /*20c0*/  LEA.HI.X.SX32 R27, R0, R21, 0x1, P1 ;  /* 0x00000015001b7211 */ /* 0x000fe400008f0eff */
[----:B------:R-:W-:Y:S01]  /*20d0*/  LEA R0, R23, R4, 0x2 ;  /* 0x0000000417007211 */ /* 0x000fe200078e10ff */
[----:B------:R-:W-:Y:S01]  /*20e0*/  IMAD R17, R25, 0x4, R16 ;  /* 0x0000000419117824 */ /* 0x000fe200078e0210 */
[----:B--2---:R-:W-:Y:S01]  /*20f0*/  LEA R28, P1, R9, R249, 0x1 ;  /* 0x000000f9091c7211 */ /* 0x004fe200078208ff */
[----:B------:R0:W-:Y:S01]  /*2100*/  STL.64 [R1+0x40], R26 ;  /* 0x0000401a01007387 */ /* 0x0001e20000100a00 */
[----:B------:R-:W-:Y:S02]  /*2110*/  LEA R3, R23, R0, 0x2 ;  /* 0x0000000017037211 */ /* 0x000fe400078e10ff */
[----:B------:R-:W-:Y:S01]  /*2120*/  LEA.HI.X.SX32 R29, R9, R21, 0x1, P1 ;  /* 0x00000015091d7211 */ /* 0x000fe200008f0eff */
[----:B------:R1:W-:Y:S02]  /*2130*/  STL.64 [R1+0x38], R30 ;  /* 0x0000381e01007387 */ /* 0x0003e40000100a00 */
[----:B------:R-:W-:-:S02]  /*2140*/  IMAD R8, R23, 0x4, R3 ;  /* 0x0000000417087824 */ /* 0x000fc400078e0203 */
[----:B------:R2:W-:Y:S03]  /*2150*/  STL.64 [R1+0x30], R28 ;  /* 0x0000301c01007387 */ /* 0x0005e60000100a00 */
[----:B------:R-:W-:Y:S02]  /*2160*/  LEA R9, R23, R8, 0x2 ;  /* 0x0000000817097211 */ /* 0x000fe400078e10ff */
[-C--:B0-----:R-:W-:Y:S02]  /*2170*/  LEA R26, P2, R10, R249.reuse, 0x1 ;  /* 0x000000f90a1a7211 */ /* 0x081fe400078408ff */
[----:B-1----:R-:W-:Y:S02]  /*2180*/  LEA R30, P0, R2, R249, 0x1 ;  /* 0x000000f9021e7211 */ /* 0x002fe400078008ff */
[----:B------:R-:W-:Y:S02]  /*2190*/  LEA.HI.X.SX32 R27, R10, R21, 0x1, P2 ;  /* 0x000000150a1b7211 */ /* 0x000fe400010f0eff */
[----:B--2---:R-:W-:-:S02]  /*21a0*/  LEA R28, P1, R4, R249, 0x1 ;  /* 0x000000f9041c7211 */ /* 0x004fc400078208ff */
[-C--:B------:R-:W-:Y:S01]  /*21b0*/  LEA.HI.X.SX32 R31, R2, R21.reuse, 0x1, P0 ;  /* 0x00000015021f7211 */ /* 0x080fe200000f0eff */
[----:B------:R0:W-:Y:S01]  /*21c0*/  STL.64 [R1+0x28], R26 ;  /* 0x0000281a01007387 */ /* 0x0001e20000100a00 */
[----:B------:R-:W-:Y:S02]  /*21d0*/  LEA.HI.X.SX32 R29, R4, R21, 0x1, P1 ;  /* 0x00000015041d7211 */ /* 0x000fe400008f0eff */
[----:B------:R-:W-:Y:S01]  /*21e0*/  MOV R10, RZ ;  /* 0x000000ff000a7202 */ /* 0x000fe20000000f00 */
[----:B------:R1:W-:Y:S04]  /*21f0*/  STL.64 [R1+0x20], R30 ;  /* 0x0000201e01007387 */ /* 0x0003e80000100a00 */
[----:B------:R2:W-:Y:S01]  /*2200*/  STL.64 [R1+0x18], R28 ;  /* 0x0000181c01007387 */ /* 0x0005e20000100a00 */
[----:B0-----:R-:W-:-:S04]  /*2210*/  LEA R26, P2, R0, R249, 0x1 ;  /* 0x000000f9001a7211 */ /* 0x001fc800078408ff */
[----:B------:R-:W-:Y:S01]  /*2220*/  LEA.HI.X.SX32 R27, R0, R21, 0x1, P2 ;  /* 0x00000015001b7211 */ /* 0x000fe200010f0eff */
[----:B-1----:R-:W-:Y:S01]  /*2230*/  CS2R R30, SRZ ;  /* 0x00000000001e7805 */ /* 0x002fe2000001ff00 */
[----:B------:R-:W-:Y:S02]  /*2240*/  LEA R0, R23, R9, 0x2 ;  /* 0x0000000917007211 */ /* 0x000fe400078e10ff */
[-C--:B--2---:R-:W-:Y:S01]  /*2250*/  LEA R28, P0, R3, R249.reuse, 0x1 ;  /* 0x000000f9031c7211 */ /* 0x084fe200078008ff */
[----:B------:R0:W-:Y:S01]  /*2260*/  STL.64 [R1+0x10], R26 ;  /* 0x0000101a01007387 */ /* 0x0001e20000100a00 */
[-C--:B------:R-:W-:Y:S02]  /*2270*/  LEA R248, P3, R0, R249.reuse, 0x1 ;  /* 0x000000f900f87211 */ /* 0x080fe400078608ff */
[----:B------:R-:W-:Y:S02]  /*2280*/  LEA R250, P2, R9, R249, 0x1 ;  /* 0x000000f909fa7211 */ /* 0x000fe400078408ff */
[----:B------:R-:W-:-:S02]  /*2290*/  LEA.HI.X.SX32 R29, R3, R21, 0x1, P0 ;  /* 0x00000015031d7211 */ /* 0x000fc400000f0eff */
[----:B------:R-:W-:Y:S02]  /*22a0*/  LEA.HI.X.SX32 R251, R9, R21, 0x1, P2 ;  /* 0x0000001509fb7211 */ /* 0x000fe400010f0eff */
[-C--:B------:R-:W-:Y:S01]  /*22b0*/  LEA R246, P0, R14, R217.reuse, 0x1 ;  /* 0x000000d90ef67211 */ /* 0x080fe200078008ff */
[----:B------:R1:W-:Y:S01]  /*22c0*/  STL.64 [R1+0x8], R28 ;  /* 0x0000081c01007387 */ /* 0x0003e20000100a00 */
[----:B------:R-:W-:Y:S02]  /*22d0*/  LEA R242, P2, R13, R217, 0x1 ;  /* 0x000000d90df27211 */ /* 0x000fe400078408ff */
[----:B0-----:R-:W-:Y:S02]  /*22e0*/  LEA R26, P1, R8, R249, 0x1 ;  /* 0x000000f9081a7211 */ /* 0x001fe400078208ff */
[-C--:B------:R-:W-:Y:S01]  /*22f0*/  LEA.HI.X.SX32 R249, R0, R21.reuse, 0x1, P3 ;  /* 0x0000001500f97211 */ /* 0x080fe200018f0eff */
[----:B------:R-:W-:Y:S01]  /*2300*/  IMAD R0, R25, 0x4, R17 ;  /* 0x0000000419007824 */ /* 0x000fe200078e0211 */
[----:B------:R-:W-:-:S02]  /*2310*/  LEA.HI.X.SX32 R27, R8, R21, 0x1, P1 ;  /* 0x00000015081b7211 */ /* 0x000fc400008f0eff */
[C---:B------:R-:W-:Y:S02]  /*2320*/  LEA R244, P1, R12.reuse, R217, 0x1 ;  /* 0x000000d90cf47211 */ /* 0x040fe400078208ff */
[C---:B------:R-:W-:Y:S01]  /*2330*/  LEA R2, R25.reuse, R0, 0x2 ;  /* 0x0000000019027211 */ /* 0x040fe200078e10ff */
[----:B------:R0:W-:Y:S01]  /*2340*/  STL.64 [R1], R26 ;  /* 0x0000001a01007387 */ /* 0x0001e20000100a00 */
[----:B------:R-:W-:Y:S01]  /*2350*/  LEA.HI.X.SX32 R245, R12, R19, 0x1, P1 ;  /* 0x000000130cf57211 */ /* 0x000fe200008f0eff */
[----:B-1----:R-:W-:Y:S01]  /*2360*/  CS2R R28, SRZ ;  /* 0x00000000001c7805 */ /* 0x002fe2000001ff00 */
[----:B------:R-:W-:Y:S02]  /*2370*/  LEA R3, R25, R2, 0x2 ;  /* 0x0000000219037211 */ /* 0x000fe400078e10ff */
[----:B------:R-:W-:Y:S02]  /*2380*/  LEA R238, P1, R15, R217, 0x1 ;  /* 0x000000d90fee7211 */ /* 0x000fe400078208ff */
[-C--:B------:R-:W-:Y:S01]  /*2390*/  LEA.HI.X.SX32 R247, R14, R19.reuse, 0x1, P0 ;  /* 0x000000130ef77211 */ /* 0x080fe200000f0eff */
[----:B------:R-:W-:Y:S01]  /*23a0*/  IMAD R4, R25, 0x4, R3 ;  /* 0x0000000419047824 */ /* 0x000fe200078e0203 */
[----:B------:R-:W-:Y:S01]  /*23b0*/  LEA.HI.X.SX32 R243, R13, R19, 0x1, P2 ;  /* 0x000000130df37211 */ /* 0x000fe200010f0eff */
[----:B------:R-:W-:Y:S01]  /*23c0*/  IMAD R14, R18, 0x90, RZ ;  /* 0x00000090120e7824 */ /* 0x000fe200078e02ff */
[----:B------:R-:W-:Y:S01]  /*23d0*/  LEA R240, P0, R11, R217, 0x1 ;  /* 0x000000d90bf07211 */ /* 0x000fe200078008ff */
[----:B0-----:R-:W-:Y:S01]  /*23e0*/  CS2R R26, SRZ ;  /* 0x00000000001a7805 */ /* 0x001fe2000001ff00 */
[----:B------:R-:W-:-:S02]  /*23f0*/  LEA R8, R25, R4, 0x2 ;  /* 0x0000000419087211 */ /* 0x000fc400078e10ff */
[----:B------:R-:W-:Y:S01]  /*2400*/  LEA.HI.X.SX32 R239, R15, R19, 0x1, P1 ;  /* 0x000000130fef7211 */ /* 0x000fe200008f0eff */
[----:B------:R-:W-:Y:S01]  /*2410*/  IMAD.MOV.U32 R15, RZ, RZ, -0x800000 ;  /* 0xff800000ff0f7424 */ /* 0x000fe200078e00ff */
[-C--:B------:R-:W-:Y:S02]  /*2420*/  LEA R236, P2, R16, R217.reuse, 0x1 ;  /* 0x000000d910ec7211 */ /* 0x080fe400078408ff */
[----:B------:R-:W-:Y:S02]  /*2430*/  LEA R232, P1, R0, R217, 0x1 ;  /* 0x000000d900e87211 */ /* 0x000fe400078208ff */
[----:B------:R-:W-:Y:S02]  /*2440*/  LEA R9, R25, R8, 0x2 ;  /* 0x0000000819097211 */ /* 0x000fe400078e10ff */
[-C--:B------:R-:W-:Y:S02]  /*2450*/  LEA.HI.X.SX32 R241, R11, R19.reuse, 0x1, P0 ;  /* 0x000000130bf17211 */ /* 0x080fe400000f0eff */
[----:B------:R-:W-:-:S02]  /*2460*/  LEA.HI.X.SX32 R237, R16, R19, 0x1, P2 ;  /* 0x0000001310ed7211 */ /* 0x000fc400010f0eff */
[----:B------:R-:W-:Y:S02]  /*2470*/  LEA R234, P0, R17, R217, 0x1 ;  /* 0x000000d911ea7211 */ /* 0x000fe400078008ff */
[----:B------:R-:W-:Y:S01]  /*2480*/  LEA.HI.X.SX32 R233, R0, R19, 0x1, P1 ;  /* 0x0000001300e97211 */ /* 0x000fe200008f0eff */
[----:B------:R-:W-:Y:S01]  /*2490*/  IMAD R0, R25, 0x4, R9 ;  /* 0x0000000419007824 */ /* 0x000fe200078e0209 */
[C---:B------:R-:W-:Y:S02]  /*24a0*/  LEA R230, P2, R2.reuse, R217, 0x1 ;  /* 0x000000d902e67211 */ /* 0x040fe400078408ff */
[-C--:B------:R-:W-:Y:S02]  /*24b0*/  LEA.HI.X.SX32 R235, R17, R19.reuse, 0x1, P0 ;  /* 0x0000001311eb7211 */ /* 0x080fe400000f0eff */
[----:B------:R-:W-:Y:S02]  /*24c0*/  LEA.HI.X.SX32 R231, R2, R19, 0x1, P2 ;  /* 0x0000001302e77211 */ /* 0x000fe400010f0eff */
[----:B------:R-:W-:-:S02]  /*24d0*/  LEA R228, P0, R3, R217, 0x1 ;  /* 0x000000d903e47211 */ /* 0x000fc400078008ff */
[----:B------:R-:W-:Y:S02]  /*24e0*/  LEA R2, R25, R0, 0x2 ;  /* 0x0000000019027211 */ /* 0x000fe400078e10ff */
[----:B------:R-:W-:Y:S02]  /*24f0*/  LEA.HI.X.SX32 R229, R3, R19, 0x1, P0 ;  /* 0x0000001303e57211 */ /* 0x000fe400000f0eff */
[-C--:B------:R-:W-:Y:S02]  /*2500*/  LEA R226, P1, R4, R217.reuse, 0x1 ;  /* 0x000000d904e27211 */ /* 0x080fe400078208ff */
[----:B------:R-:W-:Y:S02]  /*2510*/  LEA R224, P2, R8, R217, 0x1 ;  /* 0x000000d908e07211 */ /* 0x000fe400078408ff */
[----:B------:R-:W-:Y:S02]  /*2520*/  LEA R3, R25, R2, 0x2 ;  /* 0x0000000219037211 */ /* 0x000fe400078e10ff */
[-C--:B------:R-:W-:Y:S01]  /*2530*/  LEA.HI.X.SX32 R227, R4, R19.reuse, 0x1, P1 ;  /* 0x0000001304e37211 */ /* 0x080fe200008f0eff */
[----:B------:R-:W-:Y:S01]  /*2540*/  CS2R R24, SRZ ;  /* 0x0000000000187805 */ /* 0x000fe2000001ff00 */
[----:B------:R-:W-:-:S02]  /*2550*/  LEA.HI.X.SX32 R225, R8, R19, 0x1, P2 ;  /* 0x0000001308e17211 */ /* 0x000fc400010f0eff */
[-C--:B------:R-:W-:Y:S02]  /*2560*/  LEA R216, P3, R3, R217.reuse, 0x1 ;  /* 0x000000d903d87211 */ /* 0x080fe400078608ff */
[-C--:B------:R-:W-:Y:S02]  /*2570*/  LEA R222, P0, R9, R217.reuse, 0x1 ;  /* 0x000000d909de7211 */ /* 0x080fe400078008ff */
[-C--:B------:R-:W-:Y:S02]  /*2580*/  LEA R220, P1, R0, R217.reuse, 0x1 ;  /* 0x000000d900dc7211 */ /* 0x080fe400078208ff */
[----:B------:R-:W-:Y:S02]  /*2590*/  LEA R218, P2, R2, R217, 0x1 ;  /* 0x000000d902da7211 */ /* 0x000fe400078408ff */
[----:B------:R-:W-:Y:S02]  /*25a0*/  LOP3.LUT R14, R14, 0x30, R20, 0x78, !PT ;  /* 0x000000300e0e7812 */ /* 0x000fe400078e7814 */
[----:B------:R-:W-:-:S02]  /*25b0*/  LEA.HI.X.SX32 R217, R3, R19, 0x1, P3 ;  /* 0x0000001303d97211 */ /* 0x000fc400018f0eff */
[-C--:B------:R-:W-:Y:S01]  /*25c0*/  LEA.HI.X.SX32 R223, R9, R19.reuse, 0x1, P0 ;  /* 0x0000001309df7211 */ /* 0x080fe200000f0eff */
[----:B------:R-:W-:Y:S01]  /*25d0*/  IMAD.MOV.U32 R9, RZ, RZ, RZ ;  /* 0x000000ffff097224 */ /* 0x000fe200078e00ff */
[-C--:B------:R-:W-:Y:S01]  /*25e0*/  LEA.HI.X.SX32 R221, R0, R19.reuse, 0x1, P1 ;  /* 0x0000001300dd7211 */ /* 0x080fe200008f0eff */
[----:B------:R-:W-:Y:S01]  /*25f0*/  IMAD.MOV.U32 R0, RZ, RZ, -0x800000 ;  /* 0xff800000ff007424 */ /* 0x000fe200078e00ff */
[----:B------:R-:W-:Y:S02]  /*2600*/  LEA.HI.X.SX32 R219, R2, R19, 0x1, P2 ;  /* 0x0000001302db7211 */ /* 0x000fe400010f0eff */
[C---:B------:R-:W-:Y:S02]  /*2610*/  IADD3 R3, R5.reuse, 0x88, RZ ;  /* 0x0000008805037810 */ /* 0x040fe40007ffe0ff */
[----:B------:R-:W-:Y:S02]  /*2620*/  MOV R2, 0xff800000 ;  /* 0xff80000000027802 */ /* 0x000fe40000000f00 */
[----:B------:R-:W-:-:S02]  /*2630*/  IADD3 R8, R5, 0x80, RZ ;  /* 0x0000008005087810 */ /* 0x000fc40007ffe0ff */
[----:B------:R-:W-:Y:S02]  /*2640*/  IADD3 R4, R5, 0x8, RZ ;  /* 0x0000000805047810 */ /* 0x000fe40007ffe0ff */
[----:B------:R-:W-:Y:S02]  /*2650*/  LOP3.LUT R3, R6, 0x40, RZ, 0x3c, !PT ;  /* 0x0000004006037812 */ /* 0x000fe400078e3cff */
[----:B------:R-:W-:Y:S02]  /*2660*/  LOP3.LUT R252, R14, 0x40, RZ, 0x3c, !PT ;  /* 0x000000400efc7812 */ /* 0x000fe400078e3cff */
.L_x_2:
[----:B------:R-:W2:Y:S04]  /*2670*/  LDL.64 R12, [R1+0x68] ;  /* 0x00006800010c7983 */ /* 0x000ea80000100a00 */
[----:B------:R-:W3:Y:S04]  /*2680*/  LDL.64 R16, [R1+0x60] ;  /* 0x0000600001107983 */ /* 0x000ee80000100a00 */
[----:B------:R-:W4:Y:S04]  /*2690*/  LDL.64 R18, [R1+0x58] ;  /* 0x0000580001127983 */ /* 0x000f280000100a00 */
[----:B------:R-:W5:Y:S04]  /*26a0*/  LDL.64 R20, [R1+0x50] ;  /* 0x0000500001147983 */ /* 0x000f680000100a00 */
        /* <DEDUP_REMOVED lines=9> */
[----:B------:R-:W5:Y:S01]  /*2740*/  LDL.64 R82, [R1] ;  /* 0x0000000001527983 */ /* 0x000f620000100a00 */
[----:B------:R-:W-:-:S06]  /*2750*/  IMAD.WIDE R72, R10, 0x2, R250 ;  /* 0x000000020a487825 */ /* 0x000fcc00078e02fa */
[----:B------:R-:W5:Y:S01]  /*2760*/  LDG.E.U16 R73, [R72.64] ;  /* 0x0000000648497981 */ /* 0x000f62000c1e1500 */
[----:B--2---:R-:W-:-:S04]  /*2770*/  IMAD.WIDE R12, R10, 0x2, R12 ;  /* 0x000000020a0c7825 */ /* 0x004fc800078e020c */
[C---:B---3--:R-:W-:Y:S01]  /*2780*/  IMAD.WIDE R16, R10.reuse, 0x2, R16 ;  /* 0x000000020a107825 */ /* 0x048fe200078e0210 */
[----:B------:R0:W2:Y:S03]  /*2790*/  LDG.E.U16 R3, [R12.64] ;  /* 0x000000060c037981 */ /* 0x0000a6000c1e1500 */
[C---:B----4-:R-:W-:Y:S01]  /*27a0*/  IMAD.WIDE R18, R10.reuse, 0x2, R18 ;  /* 0x000000020a127825 */ /* 0x050fe200078e0212 */
[----:B------:R1:W3:Y:S03]  /*27b0*/  LDG.E.U16 R4, [R16.64] ;  /* 0x0000000610047981 */ /* 0x0002e6000c1e1500 */
[C---:B-----5:R-:W-:Y:S01]  /*27c0*/  IMAD.WIDE R20, R10.reuse, 0x2, R20 ;  /* 0x000000020a147825 */ /* 0x060fe200078e0214 */
[----:B------:R4:W5:Y:S03]  /*27d0*/  LDG.E.U16 R11, [R18.64] ;  /* 0x00000006120b7981 */ /* 0x000966000c1e1500 */
[C---:B------:R-:W-:Y:S01]  /*27e0*/  IMAD.WIDE R34, R10.reuse, 0x2, R34 ;  /* 0x000000020a227825 */ /* 0x040fe200078e0222 */
[----:B------:R0:W3:Y:S03]  /*27f0*/  LDG.E.U16 R8, [R20.64] ;  /* 0x0000000614087981 */ /* 0x0000e6000c1e1500 */
[----:B------:R-:W-:-:S02]  /*2800*/  IMAD.WIDE R36, R10, 0x2, R36 ;  /* 0x000000020a247825 */ /* 0x000fc400078e0224 */
[----:B------:R0:W3:Y:S02]  /*2810*/  LDG.E.U16 R35, [R34.64] ;  /* 0x0000000622237981 */ /* 0x0000e4000c1e1500 */
[C---:B------:R-:W-:Y:S02]  /*2820*/  IMAD.WIDE R38, R10.reuse, 0x2, R38 ;  /* 0x000000020a267825 */ /* 0x040fe400078e0226 */
[----:B------:R-:W3:Y:S02]  /*2830*/  LDG.E.U16 R37, [R36.64] ;  /* 0x0000000624257981 */ /* 0x000ee4000c1e1500 */
[C---:B------:R-:W-:Y:S02]  /*2840*/  IMAD.WIDE R22, R10.reuse, 0x2, R22 ;  /* 0x000000020a167825 */ /* 0x040fe400078e0216 */
[----:B------:R-:W3:Y:S02]  /*2850*/  LDG.E.U16 R39, [R38.64] ;  /* 0x0000000626277981 */ /* 0x000ee4000c1e1500 */
[----:B------:R-:W-:-:S02]  /*2860*/  IMAD.WIDE R32, R10, 0x2, R32 ;  /* 0x000000020a207825 */ /* 0x000fc400078e0220 */
[----:B------:R4:W3:Y:S02]  /*2870*/  LDG.E.U16 R75, [R22.64] ;  /* 0x00000006164b7981 */ /* 0x0008e4000c1e1500 */
[C---:B0-----:R-:W-:Y:S02]  /*2880*/  IMAD.WIDE R12, R10.reuse, 0x2, R94 ;  /* 0x000000020a0c7825 */ /* 0x041fe400078e025e */
[----:B------:R0:W3:Y:S02]  /*2890*/  LDG.E.U16 R81, [R32.64] ;  /* 0x0000000620517981 */ /* 0x0000e4000c1e1500 */
[C---:B-1----:R-:W-:Y:S02]  /*28a0*/  IMAD.WIDE R16, R10.reuse, 0x2, R92 ;  /* 0x000000020a107825 */ /* 0x042fe400078e025c */
[----:B------:R1:W3:Y:S02]  /*28b0*/  LDG.E.U16 R74, [R12.64] ;  /* 0x000000060c4a7981 */ /* 0x0002e4000c1e1500 */
[----:B----4-:R-:W-:-:S02]  /*28c0*/  IMAD.WIDE R18, R10, 0x2, R90 ;  /* 0x000000020a127825 */ /* 0x010fc400078e025a */
[----:B------:R4:W3:Y:S02]  /*28d0*/  LDG.E.U16 R80, [R16.64] ;  /* 0x0000000610507981 */ /* 0x0008e4000c1e1500 */
[C---:B------:R-:W-:Y:S02]  /*28e0*/  IMAD.WIDE R20, R10.reuse, 0x2, R88 ;  /* 0x000000020a147825 */ /* 0x040fe400078e0258 */
[----:B------:R1:W3:Y:S02]  /*28f0*/  LDG.E.U16 R34, [R18.64] ;  /* 0x0000000612227981 */ /* 0x0002e4000c1e1500 */
[C---:B------:R-:W-:Y:S02]  /*2900*/  IMAD.WIDE R22, R10.reuse, 0x2, R82 ;  /* 0x000000020a167825 */ /* 0x040fe400078e0252 */
[----:B------:R-:W3:Y:S02]  /*2910*/  LDG.E.U16 R21, [R20.64] ;  /* 0x0000000614157981 */ /* 0x000ee4000c1e1500 */
[----:B0-----:R-:W-:-:S02]  /*2920*/  IMAD.WIDE R32, R10, 0x2, R248 ;  /* 0x000000020a207825 */ /* 0x001fc400078e02f8 */
[----:B------:R-:W3:Y:S04]  /*2930*/  LDG.E.U16 R22, [R22.64] ;  /* 0x0000000616167981 */ /* 0x000ee8000c1e1500 */
[----:B------:R-:W3:Y:S04]  /*2940*/  LDG.E.U16 R32, [R32.64] ;  /* 0x0000000620207981 */ /* 0x000ee8000c1e1500 */
[----:B------:R-:W-:Y:S01]  /*2950*/  BAR.SYNC.DEFER_BLOCKING 0x0 ;  /* 0x0000000000007b1d */ /* 0x000fe20000010000 */
[----:B------:R-:W-:-:S05]  /*2960*/  LOP3.LUT R96, R6, 0x40, RZ, 0x3c, !PT ;  /* 0x0000004006607812 */ /* 0x000fca00078e3cff */
[----:B------:R0:W-:Y:S01]  /*2970*/  STS.U16 [R6+0x9c00], R73 ;  /* 0x009c004906007388 */ /* 0x0001e20000000400 */
[----:B-1----:R-:W-:-:S04]  /*2980*/  IMAD.WIDE R12, R9, 0x2, R246 ;  /* 0x00000002090c7825 */ /* 0x002fc800078e02f6 */
[----:B------:R-:W-:-:S04]  /*2990*/  IMAD.WIDE R18, R9, 0x2, R242 ;  /* 0x0000000209127825 */ /* 0x000fc800078e02f2 */
[----:B------:R-:W-:-:S04]  /*29a0*/  IMAD.WIDE R82, R9, 0x2, R226 ;  /* 0x0000000209527825 */ /* 0x000fc800078e02e2 */
[----:B------:R-:W-:-:S04]  /*29b0*/  IMAD.WIDE R88, R9, 0x2, R222 ;  /* 0x0000000209587825 */ /* 0x000fc800078e02de */
[----:B------:R-:W-:-:S04]  /*29c0*/  IMAD.WIDE R90, R9, 0x2, R218 ;  /* 0x00000002095a7825 */ /* 0x000fc800078e02da */
[----:B----4-:R-:W-:-:S04]  /*29d0*/  IMAD.WIDE R16, R9, 0x2, R244 ;  /* 0x0000000209107825 */ /* 0x010fc800078e02f4 */
[C---:B0-----:R-:W-:Y:S01]  /*29e0*/  IMAD.WIDE R72, R9.reuse, 0x2, R236 ;  /* 0x0000000209487825 */ /* 0x041fe200078e02ec */
[----:B--2---:R-:W-:Y:S04]  /*29f0*/  STS.U16 [R6+0x8000], R3 ;  /* 0x0080000306007388 */ /* 0x004fe80000000400 */
[----:B-----5:R-:W-:Y:S04]  /*2a00*/  STS.U16 [R6+0x8400], R11 ;  /* 0x0084000b06007388 */ /* 0x020fe80000000400 */
[----:B---3--:R-:W-:Y:S04]  /*2a10*/  STS.U16 [R6+0x9000], R35 ;  /* 0x0090002306007388 */ /* 0x008fe80000000400 */
[----:B------:R0:W-:Y:S04]  /*2a20*/  STS.U16 [R6+0x9400], R37 ;  /* 0x0094002506007388 */ /* 0x0001e80000000400 */
[----:B------:R1:W-:Y:S04]  /*2a30*/  STS.U16 [R6+0x9800], R39 ;  /* 0x0098002706007388 */ /* 0x0003e80000000400 */
[----:B------:R-:W-:Y:S04]  /*2a40*/  STS.U16 [R6+0x8800], R75 ;  /* 0x0088004b06007388 */ /* 0x000fe80000000400 */
[----:B------:R-:W-:Y:S04]  /*2a50*/  STS.U16 [R6+0x8c00], R81 ;  /* 0x008c005106007388 */ /* 0x000fe80000000400 */
[----:B------:R-:W-:Y:S04]  /*2a60*/  STS.U16 [R96+0x8200], R4 ;  /* 0x0082000460007388 */ /* 0x000fe80000000400 */
[----:B------:R-:W-:Y:S04]  /*2a70*/  STS.U16 [R96+0x8600], R8 ;  /* 0x0086000860007388 */ /* 0x000fe80000000400 */
[----:B------:R2:W-:Y:S04]  /*2a80*/  STS.U16 [R96+0x8a00], R74 ;  /* 0x008a004a60007388 */ /* 0x0005e80000000400 */
[----:B------:R3:W-:Y:S04]  /*2a90*/  STS.U16 [R96+0x8e00], R80 ;  /* 0x008e005060007388 */ /* 0x0007e80000000400 */
[----:B------:R-:W-:Y:S04]  /*2aa0*/  STS.U16 [R96+0x9200], R34 ;  /* 0x0092002260007388 */ /* 0x000fe80000000400 */
[----:B------:R-:W-:Y:S04]  /*2ab0*/  STS.U16 [R96+0x9600], R21 ;  /* 0x0096001560007388 */ /* 0x000fe80000000400 */
[----:B------:R4:W-:Y:S04]  /*2ac0*/  STS.U16 [R96+0x9a00], R22 ;  /* 0x009a001660007388 */ /* 0x0009e80000000400 */
[----:B------:R5:W-:Y:S04]  /*2ad0*/  STS.U16 [R96+0x9e00], R32 ;  /* 0x009e002060007388 */ /* 0x000be80000000400 */
[----:B------:R-:W-:Y:S01]  /*2ae0*/  BAR.SYNC.DEFER_BLOCKING 0x0 ;  /* 0x0000000000007b1d */ /* 0x000fe20000010000 */
[----:B0-----:R-:W-:-:S04]  /*2af0*/  IMAD.WIDE R36, R9, 0x2, R240 ;  /* 0x0000000209247825 */ /* 0x001fc800078e02f0 */
[----:B-1----:R-:W-:-:S04]  /*2b00*/  IMAD.WIDE R38, R9, 0x2, R238 ;  /* 0x0000000209267825 */ /* 0x002fc800078e02ee */
[----:B--2---:R-:W-:-:S04]  /*2b10*/  IMAD.WIDE R74, R9, 0x2, R234 ;  /* 0x00000002094a7825 */ /* 0x004fc800078e02ea */
[C---:B---3--:R-:W-:Y:S01]  /*2b20*/  IMAD.WIDE R80, R9.reuse, 0x2, R230 ;  /* 0x0000000209507825 */ /* 0x048fe200078e02e6 */
[----:B----4-:R0:W2:Y:S04]  /*2b30*/  LDG.E.U16 R22, [R36.64] ;  /* 0x0000000624167981 */ /* 0x0100a8000c1e1500 */
[----:B------:R1:W3:Y:S04]  /*2b40*/  LDG.E.U16 R13, [R12.64] ;  /* 0x000000060c0d7981 */ /* 0x0002e8000c1e1500 */
[----:B------:R4:W2:Y:S04]  /*2b50*/  LDG.E.U16 R21, [R18.64] ;  /* 0x0000000612157981 */ /* 0x0008a8000c1e1500 */
[----:B------:R0:W2:Y:S04]  /*2b60*/  LDG.E.U16 R23, [R38.64] ;  /* 0x0000000626177981 */ /* 0x0000a8000c1e1500 */
[----:B------:R0:W2:Y:S04]  /*2b70*/  LDG.E.U16 R33, [R74.64] ;  /* 0x000000064a217981 */ /* 0x0000a8000c1e1500 */
[----:B------:R1:W2:Y:S04]  /*2b80*/  LDG.E.U16 R34, [R80.64] ;  /* 0x0000000650227981 */ /* 0x0002a8000c1e1500 */
[----:B------:R1:W2:Y:S04]  /*2b90*/  LDG.E.U16 R35, [R82.64] ;  /* 0x0000000652237981 */ /* 0x0002a8000c1e1500 */
[----:B0-----:R0:W2:Y:S04]  /*2ba0*/  LDG.E.U16 R36, [R88.64] ;  /* 0x0000000658247981 */ /* 0x0010a8000c1e1500 */
[----:B------:R0:W2:Y:S04]  /*2bb0*/  LDG.E.U16 R37, [R90.64] ;  /* 0x000000065a257981 */ /* 0x0000a8000c1e1500 */
[----:B------:R0:W2:Y:S04]  /*2bc0*/  LDG.E.U16 R20, [R16.64] ;  /* 0x0000000610147981 */ /* 0x0000a8000c1e1500 */
[----:B-----5:R5:W2:Y:S01]  /*2bd0*/  LDG.E.U16 R32, [R72.64] ;  /* 0x0000000648207981 */ /* 0x020aa2000c1e1500 */
[----:B----4-:R-:W-:-:S03]  /*2be0*/  IMAD.WIDE R18, R9, 0x2, R228 ;  /* 0x0000000209127825 */ /* 0x010fc600078e02e4 */
[----:B------:R-:W-:Y:S01]  /*2bf0*/  LDSM.16.MT88.4 R208, [R7] ;  /* 0x0000000007d0783b */ /* 0x000fe20000004200 */
[----:B0-----:R-:W-:-:S03]  /*2c00*/  IMAD.WIDE R16, R9, 0x2, R232 ;  /* 0x0000000209107825 */ /* 0x001fc600078e02e8 */
[----:B------:R0:W4:Y:S01]  /*2c10*/  LDG.E.U16 R11, [R18.64] ;  /* 0x00000006120b7981 */ /* 0x000122000c1e1500 */
[----:B------:R-:W-:-:S03]  /*2c20*/  IMAD.WIDE R38, R9, 0x2, R224 ;  /* 0x0000000209267825 */ /* 0x000fc600078e02e0 */
[----:B------:R0:W4:Y:S01]  /*2c30*/  LDG.E.U16 R8, [R16.64] ;  /* 0x0000000610087981 */ /* 0x000122000c1e1500 */
[----:B-----5:R-:W-:-:S03]  /*2c40*/  IMAD.WIDE R72, R9, 0x2, R220 ;  /* 0x0000000209487825 */ /* 0x020fc600078e02dc */
[----:B-1----:R1:W5:Y:S01]  /*2c50*/  LDG.E.U16 R12, [R38.64] ;  /* 0x00000006260c7981 */ /* 0x002362000c1e1500 */
[----:B------:R-:W-:-:S03]  /*2c60*/  IMAD.WIDE R74, R9, 0x2, R216 ;  /* 0x00000002094a7825 */ /* 0x000fc600078e02d8 */
[----:B------:R0:W4:Y:S04]  /*2c70*/  LDG.E.U16 R3, [R72.64] ;  /* 0x0000000648037981 */ /* 0x000128000c1e1500 */
[----:B------:R0:W4:Y:S04]  /*2c80*/  LDG.E.U16 R4, [R74.64] ;  /* 0x000000064a047981 */ /* 0x000128000c1e1500 */
[----:B------:R-:W0:Y:S04]  /*2c90*/  LDSM.16.M88.4 R160, [R14+0x8000] ;  /* 0x008000000ea0783b */ /* 0x000e280000000200 */
[----:B------:R-:W0:Y:S04]  /*2ca0*/  LDSM.16.M88.4 R148, [R14+0x8400] ;  /* 0x008400000e94783b */ /* 0x000e280000000200 */
[----:B------:R-:W-:Y:S04]  /*2cb0*/  LDSM.16.M88.4 R204, [R14+0x8800] ;  /* 0x008800000ecc783b */ /* 0x000fe80000000200 */
[----:B------:R-:W0:Y:S04]  /*2cc0*/  LDSM.16.M88.4 R88, [R14+0x8c00] ;  /* 0x008c00000e58783b */ /* 0x000e280000000200 */
[----:B------:R-:W-:Y:S04]  /*2cd0*/  LDSM.16.M88.4 R192, [R14+0x9000] ;  /* 0x009000000ec0783b */ /* 0x000fe80000000200 */
[----:B------:R-:W0:Y:S04]  /*2ce0*/  LDSM.16.M88.4 R180, [R14+0x9400] ;  /* 0x009400000eb4783b */ /* 0x000e280000000200 */
[----:B------:R-:W-:Y:S04]  /*2cf0*/  LDSM.16.M88.4 R172, [R14+0x9800] ;  /* 0x009800000eac783b */ /* 0x000fe80000000200 */
[----:B------:R-:W-:Y:S04]  /*2d00*/  LDSM.16.M88.4 R92, [R14+0x9c00] ;  /* 0x009c00000e5c783b */ /* 0x000fe80000000200 */
[----:B------:R-:W1:Y:S04]  /*2d10*/  LDSM.16.MT88.4 R200, [R7+0x2000] ;  /* 0x0020000007c8783b */ /* 0x000e680000004200 */
[----:B------:R-:W-:Y:S04]  /*2d20*/  LDSM.16.MT88.4 R104, [R7+0x4000] ;  /* 0x004000000768783b */ /* 0x000fe80000004200 */
[----:B------:R-:W-:Y:S04]  /*2d30*/  LDSM.16.MT88.4 R144, [R7+0x6000] ;  /* 0x006000000790783b */ /* 0x000fe80000004200 */
[----:B------:R-:W-:Y:S04]  /*2d40*/  LDSM.16.MT88.4 R100, [R7+0x100] ;  /* 0x000100000764783b */ /* 0x000fe80000004200 */
[----:B------:R-:W-:Y:S04]  /*2d50*/  LDSM.16.MT88.4 R128, [R7+0x2100] ;  /* 0x002100000780783b */ /* 0x000fe80000004200 */
[----:B------:R-:W-:Y:S04]  /*2d60*/  LDSM.16.MT88.4 R116, [R7+0x4100] ;  /* 0x004100000774783b */ /* 0x000fe80000004200 */
[----:B------:R-:W-:Y:S04]  /*2d70*/  LDSM.16.MT88.4 R112, [R7+0x6100] ;  /* 0x006100000770783b */ /* 0x000fe80000004200 */
[----:B------:R-:W1:Y:S04]  /*2d80*/  LDSM.16.M88.4 R152, [R252+0x8000] ;  /* 0x00800000fc98783b */ /* 0x000e680000000200 */
[----:B0-----:R-:W0:Y:S04]  /*2d90*/  LDSM.16.M88.4 R16, [R252+0x8400] ;  /* 0x00840000fc10783b */ /* 0x001e280000000200 */
[----:B------:R-:W-:Y:S04]  /*2da0*/  LDSM.16.M88.4 R140, [R252+0x8800] ;  /* 0x00880000fc8c783b */ /* 0x000fe80000000200 */
[----:B------:R-:W0:Y:S04]  /*2db0*/  LDSM.16.M88.4 R184, [R252+0x8c00] ;  /* 0x008c0000fcb8783b */ /* 0x000e280000000200 */
[----:B------:R-:W-:Y:S04]  /*2dc0*/  LDSM.16.M88.4 R176, [R252+0x9000] ;  /* 0x00900000fcb0783b */ /* 0x000fe80000000200 */
[----:B------:R-:W0:Y:S04]  /*2dd0*/  LDSM.16.M88.4 R156, [R252+0x9400] ;  /* 0x00940000fc9c783b */ /* 0x000e280000000200 */
[----:B------:R-:W0:Y:S04]  /*2de0*/  LDSM.16.M88.4 R72, [R252+0x9800] ;  /* 0x00980000fc48783b */ /* 0x000e280000000200 */
[----:B------:R-:W0:Y:S04]  /*2df0*/  LDSM.16.M88.4 R124, [R252+0x9c00] ;  /* 0x009c0000fc7c783b */ /* 0x000e280000000200 */
[----:B------:R-:W-:Y:S01]  /*2e00*/  BAR.SYNC.DEFER_BLOCKING 0x0 ;  /* 0x0000000000007b1d */ /* 0x000fe20000010000 */
[C---:B------:R-:W-:Y:S08]  /*2e10*/  HMMA.16816.F32 R164, R208.reuse, R160, RZ ;  /* 0x000000a0d0a4723c */ /* 0x040ff000000018ff */
[C---:B------:R-:W-:Y:S08]  /*2e20*/  HMMA.16816.F32 R80, R208.reuse, R148, RZ ;  /* 0x00000094d050723c */ /* 0x040ff000000018ff */
[C---:B------:R-:W-:Y:S08]  /*2e30*/  HMMA.16816.F32 R188, R208.reuse, R88, RZ ;  /* 0x00000058d0bc723c */ /* 0x040ff000000018ff */
[----:B------:R-:W-:Y:S08]  /*2e40*/  HMMA.16816.F32 R168, R208, R180, RZ ;  /* 0x000000b4d0a8723c */ /* 0x000ff000000018ff */
[C---:B-1----:R-:W-:Y:S08]  /*2e50*/  HMMA.16816.F32 R164, R200.reuse, R162, R164 ;  /* 0x000000a2c8a4723c */ /* 0x042ff000000018a4 */
[C---:B------:R-:W-:Y:S08]  /*2e60*/  HMMA.16816.F32 R80, R200.reuse, R150, R80 ;  /* 0x00000096c850723c */ /* 0x040ff00000001850 */
[C---:B------:R-:W-:Y:S08]  /*2e70*/  HMMA.16816.F32 R188, R200.reuse, R90, R188 ;  /* 0x0000005ac8bc723c */ /* 0x040ff000000018bc */
[----:B------:R-:W-:Y:S08]  /*2e80*/  HMMA.16816.F32 R168, R200, R182, R168 ;  /* 0x000000b6c8a8723c */ /* 0x000ff000000018a8 */
[C---:B------:R-:W-:Y:S08]  /*2e90*/  HMMA.16816.F32 R164, R104.reuse, R152, R164 ;  /* 0x0000009868a4723c */ /* 0x040ff000000018a4 */
[C---:B0-----:R-:W-:Y:S08]  /*2ea0*/  HMMA.16816.F32 R80, R104.reuse, R16, R80 ;  /* 0x000000106850723c */ /* 0x041ff00000001850 */
[C---:B------:R-:W-:Y:S08]  /*2eb0*/  HMMA.16816.F32 R188, R104.reuse, R184, R188 ;  /* 0x000000b868bc723c */ /* 0x040ff000000018bc */
[----:B------:R-:W-:Y:S01]  /*2ec0*/  HMMA.16816.F32 R168, R104, R156, R168 ;  /* 0x0000009c68a8723c */ /* 0x000fe200000018a8 */
[----:B---3--:R-:W-:Y:S04]  /*2ed0*/  STS.U16 [R6+0x8000], R13 ;  /* 0x0080000d06007388 */ /* 0x008fe80000000400 */
[----:B--2---:R-:W-:Y:S04]  /*2ee0*/  STS.U16 [R6+0x8400], R21 ;  /* 0x0084001506007388 */ /* 0x004fe80000000400 */
[----:B------:R-:W-:Y:S04]  /*2ef0*/  STS.U16 [R6+0x8800], R23 ;  /* 0x0088001706007388 */ /* 0x000fe80000000400 */
[----:B------:R-:W-:Y:S04]  /*2f00*/  STS.U16 [R6+0x8c00], R33 ;  /* 0x008c002106007388 */ /* 0x000fe80000000400 */
[----:B------:R-:W-:Y:S04]  /*2f10*/  STS.U16 [R6+0x9000], R34 ;  /* 0x0090002206007388 */ /* 0x000fe80000000400 */
[----:B------:R-:W-:Y:S04]  /*2f20*/  STS.U16 [R6+0x9400], R35 ;  /* 0x0094002306007388 */ /* 0x000fe80000000400 */
[----:B------:R-:W-:Y:S04]  /*2f30*/  STS.U16 [R6+0x9800], R36 ;  /* 0x0098002406007388 */ /* 0x000fe80000000400 */
[----:B------:R0:W-:Y:S04]  /*2f40*/  STS.U16 [R6+0x9c00], R37 ;  /* 0x009c002506007388 */ /* 0x0001e80000000400 */
[----:B------:R-:W-:Y:S04]  /*2f50*/  STS.U16 [R96+0x8200], R20 ;  /* 0x0082001460007388 */ /* 0x000fe80000000400 */
[----:B------:R1:W-:Y:S01]  /*2f60*/  STS.U16 [R96+0x8600], R22 ;  /* 0x0086001660007388 */ /* 0x0003e20000000400 */
[C---:B0-----:R-:W-:Y:S03]  /*2f70*/  HMMA.16816.F32 R36, R208.reuse, R192, RZ ;  /* 0x000000c0d024723c */ /* 0x041fe600000018ff */
[----:B------:R0:W-:Y:S05]  /*2f80*/  STS.U16 [R96+0x8a00], R32 ;  /* 0x008a002060007388 */ /* 0x0001ea0000000400 */
[C---:B-1----:R-:W-:Y:S08]  /*2f90*/  HMMA.16816.F32 R20, R208.reuse, R172, RZ ;  /* 0x000000acd014723c */ /* 0x042ff000000018ff */
[C---:B0-----:R-:W-:Y:S08]  /*2fa0*/  HMMA.16816.F32 R32, R208.reuse, R204, RZ ;  /* 0x000000ccd020723c */ /* 0x041ff000000018ff */
[----:B------:R-:W-:Y:S08]  /*2fb0*/  HMMA.16816.F32 R208, R208, R92, RZ ;  /* 0x0000005cd0d0723c */ /* 0x000ff000000018ff */
[C---:B------:R-:W-:Y:S08]  /*2fc0*/  HMMA.16816.F32 R36, R200.reuse, R194, R36 ;  /* 0x000000c2c824723c */ /* 0x040ff00000001824 */
[C---:B------:R-:W-:Y:S08]  /*2fd0*/  HMMA.16816.F32 R32, R200.reuse, R206, R32 ;  /* 0x000000cec820723c */ /* 0x040ff00000001820 */
[C---:B------:R-:W-:Y:S08]  /*2fe0*/  HMMA.16816.F32 R20, R200.reuse, R174, R20 ;  /* 0x000000aec814723c */ /* 0x040ff00000001814 */
[----:B------:R-:W-:Y:S08]  /*2ff0*/  HMMA.16816.F32 R200, R200, R94, R208 ;  /* 0x0000005ec8c8723c */ /* 0x000ff000000018d0 */
[C---:B------:R-:W-:Y:S08]  /*3000*/  HMMA.16816.F32 R32, R104.reuse, R140, R32 ;  /* 0x0000008c6820723c */ /* 0x040ff00000001820 */
[C---:B------:R-:W-:Y:S08]  /*3010*/  HMMA.16816.F32 R36, R104.reuse, R176, R36 ;  /* 0x000000b06824723c */ /* 0x040ff00000001824 */
[C---:B------:R-:W-:Y:S08]  /*3020*/  HMMA.16816.F32 R20, R104.reuse, R72, R20 ;  /* 0x000000486814723c */ /* 0x040ff00000001814 */
[----:B------:R-:W-:Y:S08]  /*3030*/  HMMA.16816.F32 R104, R104, R124, R200 ;  /* 0x0000007c6868723c */ /* 0x000ff000000018c8 */
[----:B------:R-:W-:Y:S11]  /*3040*/  HMMA.16816.F32 R200, R100, R148, RZ ;  /* 0x0000009464c8723c */ /* 0x000ff600000018ff */
[----:B------:R-:W-:Y:S11]  /*3050*/  @!UPT UIADD3 URZ, URZ, URZ, URZ ;  /* 0x0000003f3f3ff290 */ /* 0x000ff6000fffe03f */
[----:B------:R-:W-:Y:S02]  /*3060*/  @!UPT UIADD3 URZ, URZ, URZ, URZ ;  /* 0x0000003f3f3ff290 */ /* 0x000fe4000fffe03f */
[----:B------:R-:W-:Y:S08]  /*3070*/  HMMA.16816.F32 R200, R128, R150, R200 ;  /* 0x0000009680c8723c */ /* 0x000ff000000018c8 */
[C---:B------:R-:W-:Y:S08]  /*3080*/  HMMA.16816.F32 R148, R100.reuse, R204, RZ ;  /* 0x000000cc6494723c */ /* 0x040ff000000018ff */
[----:B------:R-:W-:Y:S11]  /*3090*/  HMMA.16816.F32 R212, R100, R88, RZ ;  /* 0x0000005864d4723c */ /* 0x000ff600000018ff */
[----:B------:R-:W-:Y:S05]  /*30a0*/  @!UPT UIADD3 URZ, URZ, URZ, URZ ;  /* 0x0000003f3f3ff290 */ /* 0x000fea000fffe03f */
[----:B------:R-:W-:Y:S08]  /*30b0*/  HMMA.16816.F32 R204, R128, R206, R148 ;  /* 0x000000ce80cc723c */ /* 0x000ff00000001894 */
[C---:B------:R-:W-:Y:S08]  /*30c0*/  HMMA.16816.F32 R148, R100.reuse, R180, RZ ;  /* 0x000000b46494723c */ /* 0x040ff000000018ff */
[----:B------:R-:W-:Y:S01]  /*30d0*/  HMMA.16816.F32 R208, R100, R192, RZ ;  /* 0x000000c064d0723c */ /* 0x000fe200000018ff */
[----:B----4-:R-:W-:Y:S04]  /*30e0*/  STS.U16 [R96+0x8e00], R8 ;  /* 0x008e000860007388 */ /* 0x010fe80000000400 */
[----:B------:R-:W-:Y:S03]  /*30f0*/  STS.U16 [R96+0x9200], R11 ;  /* 0x0092000b60007388 */ /* 0x000fe60000000400 */
[C---:B------:R-:W-:Y:S08]  /*3100*/  HMMA.16816.F32 R88, R128.reuse, R90, R212 ;  /* 0x0000005a8058723c */ /* 0x040ff000000018d4 */
[----:B------:R-:W-:Y:S08]  /*3110*/  HMMA.16816.F32 R180, R128, R182, R148 ;  /* 0x000000b680b4723c */ /* 0x000ff00000001894 */
[C---:B------:R-:W-:Y:S01]  /*3120*/  HMMA.16816.F32 R148, R116.reuse, R140, R204 ;  /* 0x0000008c7494723c */ /* 0x040fe200000018cc */
[----:B-----5:R-:W-:Y:S07]  /*3130*/  STS.U16 [R96+0x9600], R12 ;  /* 0x0096000c60007388 */ /* 0x020fee0000000400 */
[----:B------:R-:W-:Y:S01]  /*3140*/  HMMA.16816.F32 R200, R116, R16, R200 ;  /* 0x0000001074c8723c */ /* 0x000fe200000018c8 */
[----:B------:R-:W-:Y:S04]  /*3150*/  STS.U16 [R96+0x9a00], R3 ;  /* 0x009a000360007388 */ /* 0x000fe80000000400 */
[----:B------:R0:W-:Y:S04]  /*3160*/  STS.U16 [R96+0x9e00], R4 ;  /* 0x009e000460007388 */ /* 0x0001e80000000400 */
[----:B0-----:R-:W0:Y:S01]  /*3170*/  S2R R96, SR_TID.X ;  /* 0x0000000000607919 */ /* 0x001e220000002100 */
[----:B------:R-:W-:Y:S08]  /*3180*/  HMMA.16816.F32 R192, R128, R194, R208 ;  /* 0x000000c280c0723c */ /* 0x000ff000000018d0 */
[-C--:B------:R-:W-:Y:S08]  /*3190*/  HMMA.16816.F32 R32, R144, R142.reuse, R32 ;  /* 0x0000008e9020723c */ /* 0x080ff00000001820 */
[----:B------:R-:W-:Y:S08]  /*31a0*/  HMMA.16816.F32 R140, R112, R142, R148 ;  /* 0x0000008e708c723c */ /* 0x000ff00000001894 */
[----:B------:R-:W-:Y:S08]  /*31b0*/  HMMA.16816.F32 R148, R100, R172, RZ ;  /* 0x000000ac6494723c */ /* 0x000ff000000018ff */
[----:B------:R-:W-:Y:S01]  /*31c0*/  HMMA.16816.F32 R80, R144, R18, R80 ;  /* 0x000000129050723c */ /* 0x000fe20000001850 */
[----:B0-----:R-:W-:-:S07]  /*31d0*/  LOP3.LUT R3, R96, 0x3, RZ, 0xc0, !PT ;  /* 0x0000000360037812 */ /* 0x001fce00078ec0ff */
[----:B------:R-:W-:Y:S08]  /*31e0*/  HMMA.16816.F32 R88, R116, R184, R88 ;  /* 0x000000b87458723c */ /* 0x000ff00000001858 */
[----:B------:R-:W-:Y:S01]  /*31f0*/  HMMA.16816.F32 R16, R112, R18, R200 ;  /* 0x000000127010723c */ /* 0x000fe200000018c8 */
[----:B------:R-:W-:Y:S02]  /*3200*/  LEA R8, P0, R3, UR4, 0x1 ;  /* 0x0000000403087c11 */ /* 0x000fe4000f8008ff */
[----:B------:R-:W-:-:S02]  /*3210*/  IADD3 R213, R5, 0x8, RZ ;  /* 0x0000000805d57810 */ /* 0x000fc40007ffe0ff */
[----:B------:R-:W-:Y:S02]  /*3220*/  IADD3 R3, P3, R8, 0x9, RZ ;  /* 0x0000000908037810 */ /* 0x000fe40007f7e0ff */
[----:B------:R-:W-:Y:S01]  /*3230*/  IADD3.X R13, RZ, UR5, RZ, P0, !PT ;  /* 0x00000005ff0d7c10 */ /* 0x000fe200087fe4ff */
[----:B------:R-:W-:Y:S01]  /*3240*/  HMMA.16816.F32 R192, R116, R176, R192 ;  /* 0x000000b074c0723c */ /* 0x000fe200000018c0 */
[C---:B------:R-:W-:Y:S02]  /*3250*/  IADD3 R214, R5.reuse, 0x80, RZ ;  /* 0x0000008005d67810 */ /* 0x040fe40007ffe0ff */
[----:B------:R-:W-:Y:S02]  /*3260*/  IADD3 R215, R5, 0x88, RZ ;  /* 0x0000008805d77810 */ /* 0x000fe40007ffe0ff */
[C---:B------:R-:W-:Y:S02]  /*3270*/  ISETP.GT.U32.AND P5, PT, R3.reuse, R5, PT ;  /* 0x000000050300720c */ /* 0x040fe40003fa4070 */
[C---:B------:R-:W-:Y:S01]  /*3280*/  ISETP.GT.U32.AND P0, PT, R3.reuse, R213, PT ;  /* 0x000000d50300720c */ /* 0x040fe20003f04070 */
[----:B------:R-:W-:Y:S01]  /*3290*/  HMMA.16816.F32 R172, R128, R174, R148 ;  /* 0x000000ae80ac723c */ /* 0x000fe20000001894 */
[----:B------:R-:W-:-:S02]  /*32a0*/  ISETP.GT.U32.AND P4, PT, R3, R214, PT ;  /* 0x000000d60300720c */ /* 0x000fc40003f84070 */
[----:B------:R-:W-:Y:S02]  /*32b0*/  ISETP.GT.U32.AND P2, PT, R3, R215, PT ;  /* 0x000000d70300720c */ /* 0x000fe40003f44070 */
[----:B------:R-:W-:Y:S02]  /*32c0*/  IADD3.X R4, RZ, R13, RZ, P3, !PT ;  /* 0x0000000dff047210 */ /* 0x000fe40001ffe4ff */
[----:B------:R-:W-:Y:S01]  /*32d0*/  IADD3 R3, P1, R8, 0x10, RZ ;  /* 0x0000001008037810 */ /* 0x000fe20007f3e0ff */
[----:B------:R-:W-:Y:S01]  /*32e0*/  FMUL R12, R81, c[0x0][0x188] ;  /* 0x00006200510c7a20 */ /* 0x000fe20000400000 */
[-C--:B------:R-:W-:Y:S01]  /*32f0*/  HMMA.16816.F32 R188, R144, R186.reuse, R188 ;  /* 0x000000ba90bc723c */ /* 0x080fe200000018bc */
[----:B------:R-:W-:Y:S01]  /*3300*/  FMUL R11, R83, c[0x0][0x188] ;  /* 0x00006200530b7a20 */ /* 0x000fe20000400000 */
[C---:B------:R-:W-:Y:S02]  /*3310*/  ISETP.GT.U32.AND.EX P5, PT, R4.reuse, RZ, PT, P5 ;  /* 0x000000ff0400720c */ /* 0x040fe40003fa4150 */
[C---:B------:R-:W-:Y:S01]  /*3320*/  ISETP.GT.U32.AND.EX P0, PT, R4.reuse, RZ, PT, P0 ;  /* 0x000000ff0400720c */ /* 0x040fe20003f04100 */
[----:B------:R-:W-:Y:S01]  /*3330*/  FMUL R17, R17, c[0x0][0x188] ;  /* 0x0000620011117a20 */ /* 0x000fe20000400000 */
[----:B------:R-:W-:Y:S01]  /*3340*/  ISETP.GT.U32.AND P6, PT, R3, R5, PT ;  /* 0x000000050300720c */ /* 0x000fe20003fc4070 */
[----:B------:R-:W-:Y:S01]  /*3350*/  IMAD.X R81, RZ, RZ, R13, P1 ;  /* 0x000000ffff517224 */ /* 0x000fe200008e060d */
[----:B------:R-:W-:Y:S01]  /*3360*/  HMMA.16816.F32 R184, R112, R186, R88 ;  /* 0x000000ba70b8723c */ /* 0x000fe20000001858 */
[----:B------:R-:W-:-:S02]  /*3370*/  ISETP.GT.U32.AND.EX P4, PT, R4, RZ, PT, P4 ;  /* 0x000000ff0400720c */ /* 0x000fc40003f84140 */
[----:B------:R-:W-:Y:S02]  /*3380*/  FSEL R12, R12, -INF , !P5 ;  /* 0xff8000000c0c7808 */ /* 0x000fe40006800000 */
[----:B------:R-:W-:Y:S01]  /*3390*/  FSEL R11, R11, -INF , !P0 ;  /* 0xff8000000b0b7808 */ /* 0x000fe20004000000 */
[----:B------:R-:W-:Y:S01]  /*33a0*/  FMUL R32, R32, c[0x0][0x188] ;  /* 0x0000620020207a20 */ /* 0x000fe20000400000 */
[C---:B------:R-:W-:Y:S02]  /*33b0*/  ISETP.GT.U32.AND P3, PT, R3.reuse, R213, PT ;  /* 0x000000d50300720c */ /* 0x040fe40003f64070 */
[C---:B------:R-:W-:Y:S02]  /*33c0*/  ISETP.GT.U32.AND P5, PT, R3.reuse, R214, PT ;  /* 0x000000d60300720c */ /* 0x040fe40003fa4070 */
[----:B------:R-:W-:Y:S01]  /*33d0*/  ISETP.GT.U32.AND P0, PT, R3, R215, PT ;  /* 0x000000d70300720c */ /* 0x000fe20003f04070 */
[----:B------:R-:W-:Y:S01]  /*33e0*/  FMUL R3, R19, c[0x0][0x188] ;  /* 0x0000620013037a20 */ /* 0x000fe20000400000 */
[----:B------:R-:W-:Y:S01]  /*33f0*/  ISETP.GT.U32.AND.EX P2, PT, R4, RZ, PT, P2 ;  /* 0x000000ff0400720c */ /* 0x000fe20003f44120 */
[----:B------:R-:W-:Y:S01]  /*3400*/  HMMA.16816.F32 R180, R116, R156, R180 ;  /* 0x0000009c74b4723c */ /* 0x000fe200000018b4 */
[----:B------:R-:W-:-:S02]  /*3410*/  FSEL R4, R17, -INF , !P4 ;  /* 0xff80000011047808 */ /* 0x000fc40006000000 */
[----:B------:R-:W-:Y:S02]  /*3420*/  ISETP.GT.U32.AND.EX P6, PT, R81, RZ, PT, P6 ;  /* 0x000000ff5100720c */ /* 0x000fe40003fc4160 */
[----:B------:R-:W-:Y:S01]  /*3430*/  IADD3 R17, P4, R8, 0x11, RZ ;  /* 0x0000001108117810 */ /* 0x000fe20007f9e0ff */
[----:B------:R-:W-:Y:S01]  /*3440*/  FMUL R34, R34, c[0x0][0x188] ;  /* 0x0000620022227a20 */ /* 0x000fe20000400000 */
[----:B------:R-:W-:Y:S01]  /*3450*/  FSEL R3, R3, -INF , !P2 ;  /* 0xff80000003037808 */ /* 0x000fe20005000000 */
[----:B------:R-:W-:Y:S01]  /*3460*/  FMUL R140, R140, c[0x0][0x188] ;  /* 0x000062008c8c7a20 */ /* 0x000fe20000400000 */
[----:B------:R-:W-:Y:S02]  /*3470*/  ISETP.GT.U32.AND.EX P3, PT, R81, RZ, PT, P3 ;  /* 0x000000ff5100720c */ /* 0x000fe40003f64130 */
[----:B------:R-:W-:Y:S02]  /*3480*/  FSEL R91, R32, -INF , !P6 ;  /* 0xff800000205b7808 */ /* 0x000fe40007000000 */
[----:B------:R-:W-:-:S02]  /*3490*/  ISETP.GT.U32.AND P1, PT, R17, R5, PT ;  /* 0x000000051100720c */ /* 0x000fc40003f24070 */
[----:B------:R-:W-:Y:S02]  /*34a0*/  ISETP.GT.U32.AND P2, PT, R17, R213, PT ;  /* 0x000000d51100720c */ /* 0x000fe40003f44070 */
[----:B------:R-:W-:Y:S02]  /*34b0*/  ISETP.GT.U32.AND.EX P5, PT, R81, RZ, PT, P5 ;  /* 0x000000ff5100720c */ /* 0x000fe40003fa4150 */
[----:B------:R-:W-:Y:S01]  /*34c0*/  IADD3.X R32, RZ, R13, RZ, P4, !PT ;  /* 0x0000000dff207210 */ /* 0x000fe200027fe4ff */
[----:B------:R-:W-:Y:S01]  /*34d0*/  FMUL R90, R33, c[0x0][0x188] ;  /* 0x00006200215a7a20 */ /* 0x000fe20000400000 */
[C---:B------:R-:W-:Y:S01]  /*34e0*/  ISETP.GT.U32.AND P6, PT, R17.reuse, R214, PT ;  /* 0x000000d61100720c */ /* 0x040fe20003fc4070 */
[-C--:B------:R-:W-:Y:S01]  /*34f0*/  HMMA.16816.F32 R36, R144, R178.reuse, R36 ;  /* 0x000000b29024723c */ /* 0x080fe20000001824 */
[----:B------:R-:W-:Y:S01]  /*3500*/  FSEL R98, R34, -INF , !P3 ;  /* 0xff80000022627808 */ /* 0x000fe20005800000 */
[----:B------:R-:W-:Y:S01]  /*3510*/  FMUL R33, R142, c[0x0][0x188] ;  /* 0x000062008e217a20 */ /* 0x000fe20000400000 */
[----:B------:R-:W-:Y:S01]  /*3520*/  ISETP.GT.U32.AND P3, PT, R17, R215, PT ;  /* 0x000000d71100720c */ /* 0x000fe20003f64070 */
[----:B------:R-:W-:Y:S01]  /*3530*/  FMUL R19, R35, c[0x0][0x188] ;  /* 0x0000620023137a20 */ /* 0x000fe20000400000 */
[----:B------:R-:W-:Y:S01]  /*3540*/  ISETP.GT.U32.AND.EX P0, PT, R81, RZ, PT, P0 ;  /* 0x000000ff5100720c */ /* 0x000fe20003f04100 */
[----:B------:R-:W-:Y:S01]  /*3550*/  FMUL R141, R141, c[0x0][0x188] ;  /* 0x000062008d8d7a20 */ /* 0x000fe20000400000 */
[----:B------:R-:W-:Y:S01]  /*3560*/  FSEL R151, R140, -INF , !P5 ;  /* 0xff8000008c977808 */ /* 0x000fe20006800000 */
[----:B------:R-:W-:Y:S01]  /*3570*/  HMMA.16816.F32 R176, R112, R178, R192 ;  /* 0x000000b270b0723c */ /* 0x000fe200000018c0 */
[----:B------:R-:W-:-:S02]  /*3580*/  ISETP.GT.U32.AND.EX P1, PT, R32, RZ, PT, P1 ;  /* 0x000000ff2000720c */ /* 0x000fc40003f24110 */
[----:B------:R-:W-:Y:S02]  /*3590*/  ISETP.GT.U32.AND.EX P2, PT, R32, RZ, PT, P2 ;  /* 0x000000ff2000720c */ /* 0x000fe40003f44120 */
[----:B------:R-:W-:Y:S02]  /*35a0*/  IADD3 R17, P5, R8, 0x18, RZ ;  /* 0x0000001808117810 */ /* 0x000fe40007fbe0ff */
[----:B------:R-:W-:Y:S01]  /*35b0*/  ISETP.GT.U32.AND.EX P6, PT, R32, RZ, PT, P6 ;  /* 0x000000ff2000720c */ /* 0x000fe20003fc4160 */
[----:B------:R-:W-:Y:S01]  /*35c0*/  HMMA.16816.F32 R172, R116, R72, R172 ;  /* 0x0000004874ac723c */ /* 0x000fe200000018ac */
[----:B------:R-:W-:Y:S02]  /*35d0*/  FSEL R33, R33, -INF , !P0 ;  /* 0xff80000021217808 */ /* 0x000fe40004000000 */
[----:B------:R-:W-:Y:S02]  /*35e0*/  FSEL R90, R90, -INF , !P1 ;  /* 0xff8000005a5a7808 */ /* 0x000fe40004800000 */
[----:B------:R-:W-:-:S02]  /*35f0*/  FSEL R19, R19, -INF , !P2 ;  /* 0xff80000013137808 */ /* 0x000fc40005000000 */
[----:B------:R-:W-:Y:S01]  /*3600*/  ISETP.GT.U32.AND.EX P3, PT, R32, RZ, PT, P3 ;  /* 0x000000ff2000720c */ /* 0x000fe20003f64130 */
[----:B------:R-:W-:Y:S01]  /*3610*/  FMUL R143, R143, c[0x0][0x188] ;  /* 0x000062008f8f7a20 */ /* 0x000fe20000400000 */
[C---:B------:R-:W-:Y:S02]  /*3620*/  ISETP.GT.U32.AND P4, PT, R17.reuse, R5, PT ;  /* 0x000000051100720c */ /* 0x040fe40003f84070 */
[C---:B------:R-:W-:Y:S02]  /*3630*/  ISETP.GT.U32.AND P0, PT, R17.reuse, R213, PT ;  /* 0x000000d51100720c */ /* 0x040fe40003f04070 */
[C---:B------:R-:W-:Y:S02]  /*3640*/  ISETP.GT.U32.AND P1, PT, R17.reuse, R214, PT ;  /* 0x000000d61100720c */ /* 0x040fe40003f24070 */
[----:B------:R-:W-:Y:S02]  /*3650*/  ISETP.GT.U32.AND P2, PT, R17, R215, PT ;  /* 0x000000d71100720c */ /* 0x000fe40003f44070 */
[----:B------:R-:W-:-:S02]  /*3660*/  FSEL R150, R141, -INF , !P6 ;  /* 0xff8000008d967808 */ /* 0x000fc40007000000 */
[----:B------:R-:W-:Y:S02]  /*3670*/  IADD3.X R32, RZ, R13, RZ, P5, !PT ;  /* 0x0000000dff207210 */ /* 0x000fe40002ffe4ff */
[----:B------:R-:W-:Y:S01]  /*3680*/  IADD3 R17, P6, R8, 0x19, RZ ;  /* 0x0000001908117810 */ /* 0x000fe20007fde0ff */
[----:B------:R-:W-:Y:S01]  /*3690*/  FMUL R89, R188, c[0x0][0x188] ;  /* 0x00006200bc597a20 */ /* 0x000fe20000400000 */
[----:B------:R-:W-:Y:S01]  /*36a0*/  ISETP.GT.U32.AND.EX P4, PT, R32, RZ, PT, P4 ;  /* 0x000000ff2000720c */ /* 0x000fe20003f84140 */
[----:B------:R-:W-:Y:S01]  /*36b0*/  FMUL R97, R190, c[0x0][0x188] ;  /* 0x00006200be617a20 */ /* 0x000fe20000400000 */
[----:B------:R-:W-:Y:S01]  /*36c0*/  ISETP.GT.U32.AND.EX P0, PT, R32, RZ, PT, P0 ;  /* 0x000000ff2000720c */ /* 0x000fe20003f04100 */
[----:B------:R-:W-:Y:S01]  /*36d0*/  FMUL R149, R184, c[0x0][0x188] ;  /* 0x00006200b8957a20 */ /* 0x000fe20000400000 */
[----:B------:R-:W-:Y:S01]  /*36e0*/  ISETP.GT.U32.AND.EX P1, PT, R32, RZ, PT, P1 ;  /* 0x000000ff2000720c */ /* 0x000fe20003f24110 */
[----:B------:R-:W-:Y:S01]  /*36f0*/  IMAD.X R34, RZ, RZ, R13, P6 ;  /* 0x000000ffff227224 */ /* 0x000fe200030e060d */
[----:B------:R-:W-:-:S02]  /*3700*/  FSEL R143, R143, -INF , !P3 ;  /* 0xff8000008f8f7808 */ /* 0x000fc40005800000 */
[C---:B------:R-:W-:Y:S02]  /*3710*/  ISETP.GT.U32.AND P3, PT, R17.reuse, R5, PT ;  /* 0x000000051100720c */ /* 0x040fe40003f64070 */
[----:B------:R-:W-:Y:S02]  /*3720*/  ISETP.GT.U32.AND P5, PT, R17, R213, PT ;  /* 0x000000d51100720c */ /* 0x000fe40003fa4070 */
[----:B------:R-:W-:Y:S02]  /*3730*/  FSEL R89, R89, -INF , !P4 ;  /* 0xff80000059597808 */ /* 0x000fe40006000000 */
[----:B------:R-:W-:Y:S02]  /*3740*/  FSEL R97, R97, -INF , !P0 ;  /* 0xff80000061617808 */ /* 0x000fe40004000000 */
[----:B------:R-:W-:Y:S01]  /*3750*/  ISETP.GT.U32.AND.EX P2, PT, R32, RZ, PT, P2 ;  /* 0x000000ff2000720c */ /* 0x000fe20003f44120 */
[----:B------:R-:W-:Y:S01]  /*3760*/  FMUL R32, R186, c[0x0][0x188] ;  /* 0x00006200ba207a20 */ /* 0x000fe20000400000 */
[----:B------:R-:W-:Y:S01]  /*3770*/  ISETP.GT.U32.AND P4, PT, R17, R214, PT ;  /* 0x000000d61100720c */ /* 0x000fe20003f84070 */
[----:B------:R-:W-:Y:S01]  /*3780*/  FMUL R88, R189, c[0x0][0x188] ;  /* 0x00006200bd587a20 */ /* 0x000fe20000400000 */
[----:B------:R-:W-:Y:S01]  /*3790*/  ISETP.GT.U32.AND P0, PT, R17, R215, PT ;  /* 0x000000d71100720c */ /* 0x000fe20003f04070 */
[----:B------:R-:W-:Y:S01]  /*37a0*/  HMMA.16816.F32 R168, R144, R158, R168 ;  /* 0x0000009e90a8723c */ /* 0x000fe200000018a8 */
[----:B------:R-:W-:Y:S01]  /*37b0*/  FSEL R149, R149, -INF , !P1 ;  /* 0xff80000095957808 */ /* 0x000fe20004800000 */
[----:B------:R-:W-:Y:S01]  /*37c0*/  FMUL R96, R191, c[0x0][0x188] ;  /* 0x00006200bf607a20 */ /* 0x000fe20000400000 */
[----:B------:R-:W-:Y:S01]  /*37d0*/  IADD3 R17, P1, R8, 0x20, RZ ;  /* 0x0000002008117810 */ /* 0x000fe20007f3e0ff */
[----:B------:R-:W-:Y:S01]  /*37e0*/  FMUL R148, R185, c[0x0][0x188] ;  /* 0x00006200b9947a20 */ /* 0x000fe20000400000 */
[----:B------:R-:W-:-:S02]  /*37f0*/  ISETP.GT.U32.AND.EX P3, PT, R34, RZ, PT, P3 ;  /* 0x000000ff2200720c */ /* 0x000fc40003f64130 */
[C---:B------:R-:W-:Y:S01]  /*3800*/  ISETP.GT.U32.AND.EX P5, PT, R34.reuse, RZ, PT, P5 ;  /* 0x000000ff2200720c */ /* 0x040fe20003fa4150 */
[----:B------:R-:W-:Y:S01]  /*3810*/  HMMA.16816.F32 R156, R112, R158, R180 ;  /* 0x0000009e709c723c */ /* 0x000fe200000018b4 */
[C---:B------:R-:W-:Y:S02]  /*3820*/  ISETP.GT.U32.AND.EX P4, PT, R34.reuse, RZ, PT, P4 ;  /* 0x000000ff2200720c */ /* 0x040fe40003f84140 */
[----:B------:R-:W-:Y:S02]  /*3830*/  ISETP.GT.U32.AND.EX P0, PT, R34, RZ, PT, P0 ;  /* 0x000000ff2200720c */ /* 0x000fe40003f04100 */
[----:B------:R-:W-:Y:S02]  /*3840*/  ISETP.GT.U32.AND P6, PT, R17, R5, PT ;  /* 0x000000051100720c */ /* 0x000fe40003fc4070 */
[----:B------:R-:W-:Y:S02]  /*3850*/  FSEL R32, R32, -INF , !P2 ;  /* 0xff80000020207808 */ /* 0x000fe40005000000 */
[----:B------:R-:W-:Y:S01]  /*3860*/  IADD3.X R34, RZ, R13, RZ, P1, !PT ;  /* 0x0000000dff227210 */ /* 0x000fe20000ffe4ff */
[----:B------:R-:W-:Y:S01]  /*3870*/  FMUL R35, R187, c[0x0][0x188] ;  /* 0x00006200bb237a20 */ /* 0x000fe20000400000 */
[----:B------:R-:W-:-:S02]  /*3880*/  ISETP.GT.U32.AND P2, PT, R17, R213, PT ;  /* 0x000000d51100720c */ /* 0x000fc40003f44070 */
[----:B------:R-:W-:Y:S01]  /*3890*/  FSEL R88, R88, -INF , !P3 ;  /* 0xff80000058587808 */ /* 0x000fe20005800000 */
[----:B------:R-:W-:Y:S01]  /*38a0*/  HMMA.16816.F32 R200, R100, R160, RZ ;  /* 0x000000a064c8723c */ /* 0x000fe200000018ff */
[C---:B------:R-:W-:Y:S01]  /*38b0*/  ISETP.GT.U32.AND P3, PT, R17.reuse, R214, PT ;  /* 0x000000d61100720c */ /* 0x040fe20003f64070 */
[----:B------:R-:W-:Y:S01]  /*38c0*/  FMUL R36, R36, c[0x0][0x188] ;  /* 0x0000620024247a20 */ /* 0x000fe20000400000 */
[----:B------:R-:W-:Y:S01]  /*38d0*/  FSEL R96, R96, -INF , !P5 ;  /* 0xff80000060607808 */ /* 0x000fe20006800000 */
[----:B------:R-:W-:Y:S01]  /*38e0*/  FMUL R38, R38, c[0x0][0x188] ;  /* 0x0000620026267a20 */ /* 0x000fe20000400000 */
[----:B------:R-:W-:Y:S02]  /*38f0*/  ISETP.GT.U32.AND P5, PT, R17, R215, PT ;  /* 0x000000d71100720c */ /* 0x000fe40003fa4070 */
[----:B------:R-:W-:Y:S01]  /*3900*/  FSEL R148, R148, -INF , !P4 ;  /* 0xff80000094947808 */ /* 0x000fe20006000000 */
[----:B------:R-:W-:Y:S01]  /*3910*/  FMUL R176, R176, c[0x0][0x188] ;  /* 0x00006200b0b07a20 */ /* 0x000fe20000400000 */
[----:B------:R-:W-:-:S02]  /*3920*/  IADD3 R17, P4, R8, 0x21, RZ ;  /* 0x0000002108117810 */ /* 0x000fc40007f9e0ff */
[C---:B------:R-:W-:Y:S02]  /*3930*/  ISETP.GT.U32.AND.EX P6, PT, R34.reuse, RZ, PT, P6 ;  /* 0x000000ff2200720c */ /* 0x040fe40003fc4160 */
[C---:B------:R-:W-:Y:S02]  /*3940*/  ISETP.GT.U32.AND.EX P2, PT, R34.reuse, RZ, PT, P2 ;  /* 0x000000ff2200720c */ /* 0x040fe40003f44120 */
[C---:B------:R-:W-:Y:S02]  /*3950*/  ISETP.GT.U32.AND.EX P3, PT, R34.reuse, RZ, PT, P3 ;  /* 0x000000ff2200720c */ /* 0x040fe40003f64130 */
[----:B------:R-:W-:Y:S02]  /*3960*/  FSEL R35, R35, -INF , !P0 ;  /* 0xff80000023237808 */ /* 0x000fe40004000000 */
[----:B------:R-:W-:Y:S01]  /*3970*/  ISETP.GT.U32.AND.EX P5, PT, R34, RZ, PT, P5 ;  /* 0x000000ff2200720c */ /* 0x000fe20003fa4150 */
[----:B------:R-:W-:Y:S01]  /*3980*/  HMMA.16816.F32 R20, R144, R74, R20 ;  /* 0x0000004a9014723c */ /* 0x000fe20000001814 */
[----:B------:R-:W-:-:S02]  /*3990*/  ISETP.GT.U32.AND P0, PT, R17, R5, PT ;  /* 0x000000051100720c */ /* 0x000fc40003f04070 */
[----:B------:R-:W-:Y:S02]  /*39a0*/  ISETP.GT.U32.AND P1, PT, R17, R213, PT ;  /* 0x000000d51100720c */ /* 0x000fe40003f24070 */
[----:B------:R-:W-:Y:S02]  /*39b0*/  FSEL R184, R36, -INF , !P6 ;  /* 0xff80000024b87808 */ /* 0x000fe40007000000 */
[----:B------:R-:W-:Y:S01]  /*39c0*/  IADD3.X R34, RZ, R13, RZ, P4, !PT ;  /* 0x0000000dff227210 */ /* 0x000fe200027fe4ff */
[----:B------:R-:W-:Y:S01]  /*39d0*/  FMUL R142, R37, c[0x0][0x188] ;  /* 0x00006200258e7a20 */ /* 0x000fe20000400000 */
[C---:B------:R-:W-:Y:S01]  /*39e0*/  ISETP.GT.U32.AND P6, PT, R17.reuse, R214, PT ;  /* 0x000000d61100720c */ /* 0x040fe20003fc4070 */
[----:B------:R-:W-:Y:S01]  /*39f0*/  HMMA.16816.F32 R72, R112, R74, R172 ;  /* 0x0000004a7048723c */ /* 0x000fe200000018ac */
[----:B------:R-:W-:Y:S01]  /*3a00*/  FSEL R38, R38, -INF , !P2 ;  /* 0xff80000026267808 */ /* 0x000fe20005000000 */
[----:B------:R-:W-:Y:S01]  /*3a10*/  FMUL R178, R178, c[0x0][0x188] ;  /* 0x00006200b2b27a20 */ /* 0x000fe20000400000 */
[----:B------:R-:W-:Y:S01]  /*3a20*/  ISETP.GT.U32.AND P2, PT, R17, R215, PT ;  /* 0x000000d71100720c */ /* 0x000fe20003f44070 */
[----:B------:R-:W-:Y:S01]  /*3a30*/  FMUL R37, R39, c[0x0][0x188] ;  /* 0x0000620027257a20 */ /* 0x000fe20000400000 */
[----:B------:R-:W-:Y:S01]  /*3a40*/  FSEL R176, R176, -INF , !P3 ;  /* 0xff800000b0b07808 */ /* 0x000fe20005800000 */
[----:B------:R-:W-:Y:S01]  /*3a50*/  FMUL R177, R177, c[0x0][0x188] ;  /* 0x00006200b1b17a20 */ /* 0x000fe20000400000 */
[----:B------:R-:W-:-:S02]  /*3a60*/  IADD3 R17, P3, R8, 0x28, RZ ;  /* 0x0000002808117810 */ /* 0x000fc40007f7e0ff */
[C---:B------:R-:W-:Y:S02]  /*3a70*/  ISETP.GT.U32.AND.EX P0, PT, R34.reuse, RZ, PT, P0 ;  /* 0x000000ff2200720c */ /* 0x040fe40003f04100 */
[C---:B------:R-:W-:Y:S02]  /*3a80*/  ISETP.GT.U32.AND.EX P1, PT, R34.reuse, RZ, PT, P1 ;  /* 0x000000ff2200720c */ /* 0x040fe40003f24110 */
[C---:B------:R-:W-:Y:S01]  /*3a90*/  ISETP.GT.U32.AND.EX P6, PT, R34.reuse, RZ, PT, P6 ;  /* 0x000000ff2200720c */ /* 0x040fe20003fc4160 */
[----:B------:R-:W-:Y:S01]  /*3aa0*/  FMUL R179, R179, c[0x0][0x188] ;  /* 0x00006200b3b37a20 */ /* 0x000fe20000400000 */
[----:B------:R-:W-:Y:S01]  /*3ab0*/  ISETP.GT.U32.AND.EX P2, PT, R34, RZ, PT, P2 ;  /* 0x000000ff2200720c */ /* 0x000fe20003f44120 */
[----:B------:R-:W-:Y:S01]  /*3ac0*/  IMAD.X R34, RZ, RZ, R13, P3 ;  /* 0x000000ffff227224 */ /* 0x000fe200018e060d */
[----:B------:R-:W-:Y:S02]  /*3ad0*/  FSEL R185, R178, -INF , !P5 ;  /* 0xff800000b2b97808 */ /* 0x000fe40006800000 */
[----:B------:R-:W-:-:S02]  /*3ae0*/  FSEL R142, R142, -INF , !P0 ;  /* 0xff8000008e8e7808 */ /* 0x000fc40004000000 */
[----:B------:R-:W-:Y:S02]  /*3af0*/  FSEL R37, R37, -INF , !P1 ;  /* 0xff80000025257808 */ /* 0x000fe40004800000 */
[C---:B------:R-:W-:Y:S02]  /*3b00*/  ISETP.GT.U32.AND P4, PT, R17.reuse, R5, PT ;  /* 0x000000051100720c */ /* 0x040fe40003f84070 */
[C---:B------:R-:W-:Y:S02]  /*3b10*/  ISETP.GT.U32.AND P5, PT, R17.reuse, R213, PT ;  /* 0x000000d51100720c */ /* 0x040fe40003fa4070 */
[C---:B------:R-:W-:Y:S02]  /*3b20*/  ISETP.GT.U32.AND P0, PT, R17.reuse, R214, PT ;  /* 0x000000d61100720c */ /* 0x040fe40003f04070 */
[----:B------:R-:W-:Y:S02]  /*3b30*/  ISETP.GT.U32.AND P1, PT, R17, R215, PT ;  /* 0x000000d71100720c */ /* 0x000fe40003f24070 */
[----:B------:R-:W-:-:S02]  /*3b40*/  FSEL R177, R177, -INF , !P6 ;  /* 0xff800000b1b17808 */ /* 0x000fc40007000000 */
[----:B------:R-:W-:Y:S01]  /*3b50*/  IADD3 R17, P6, R8, 0x29, RZ ;  /* 0x0000002908117810 */ /* 0x000fe20007fde0ff */
[----:B------:R-:W-:Y:S01]  /*3b60*/  FMUL R141, R168, c[0x0][0x188] ;  /* 0x00006200a88d7a20 */ /* 0x000fe20000400000 */
[----:B------:R-:W-:Y:S01]  /*3b70*/  FSEL R183, R179, -INF , !P2 ;  /* 0xff800000b3b77808 */ /* 0x000fe20005000000 */
[----:B------:R-:W-:Y:S01]  /*3b80*/  FMUL R36, R170, c[0x0][0x188] ;  /* 0x00006200aa247a20 */ /* 0x000fe20000400000 */
[----:B------:R-:W-:Y:S01]  /*3b90*/  ISETP.GT.U32.AND.EX P4, PT, R34, RZ, PT, P4 ;  /* 0x000000ff2200720c */ /* 0x000fe20003f84140 */
[----:B------:R-:W-:Y:S01]  /*3ba0*/  FMUL R156, R156, c[0x0][0x188] ;  /* 0x000062009c9c7a20 */ /* 0x000fe20000400000 */
[C---:B------:R-:W-:Y:S02]  /*3bb0*/  ISETP.GT.U32.AND.EX P5, PT, R34.reuse, RZ, PT, P5 ;  /* 0x000000ff2200720c */ /* 0x040fe40003fa4150 */
[C---:B------:R-:W-:Y:S02]  /*3bc0*/  ISETP.GT.U32.AND.EX P0, PT, R34.reuse, RZ, PT, P0 ;  /* 0x000000ff2200720c */ /* 0x040fe40003f04100 */
[----:B------:R-:W-:-:S02]  /*3bd0*/  ISETP.GT.U32.AND.EX P1, PT, R34, RZ, PT, P1 ;  /* 0x000000ff2200720c */ /* 0x000fc40003f24110 */
[----:B------:R-:W-:Y:S02]  /*3be0*/  ISETP.GT.U32.AND P2, PT, R17, R5, PT ;  /* 0x000000051100720c */ /* 0x000fe40003f44070 */
[----:B------:R-:W-:Y:S01]  /*3bf0*/  IADD3.X R34, RZ, R13, RZ, P6, !PT ;  /* 0x0000000dff227210 */ /* 0x000fe200037fe4ff */
[----:B------:R-:W-:Y:S01]  /*3c00*/  HMMA.16816.F32 R104, R144, R126, R104 ;  /* 0x0000007e9068723c */ /* 0x000fe20000001868 */
[----:B------:R-:W-:Y:S01]  /*3c10*/  FSEL R141, R141, -INF , !P4 ;  /* 0xff8000008d8d7808 */ /* 0x000fe20006000000 */
[----:B------:R-:W-:Y:S01]  /*3c20*/  FMUL R140, R169, c[0x0][0x188] ;  /* 0x00006200a98c7a20 */ /* 0x000fe20000400000 */
[----:B------:R-:W-:Y:S02]  /*3c30*/  FSEL R36, R36, -INF , !P5 ;  /* 0xff80000024247808 */ /* 0x000fe40006800000 */
[C---:B------:R-:W-:Y:S02]  /*3c40*/  ISETP.GT.U32.AND P3, PT, R17.reuse, R213, PT ;  /* 0x000000d51100720c */ /* 0x040fe40003f64070 */
[C---:B------:R-:W-:Y:S01]  /*3c50*/  ISETP.GT.U32.AND P4, PT, R17.reuse, R214, PT ;  /* 0x000000d61100720c */ /* 0x040fe20003f84070 */
[----:B------:R-:W-:Y:S01]  /*3c60*/  HMMA.16816.F32 R160, R128, R162, R200 ;  /* 0x000000a280a0723c */ /* 0x000fe200000018c8 */
[----:B------:R-:W-:-:S02]  /*3c70*/  ISETP.GT.U32.AND P5, PT, R17, R215, PT ;  /* 0x000000d71100720c */ /* 0x000fc40003fa4070 */
[----:B------:R-:W-:Y:S02]  /*3c80*/  FSEL R173, R156, -INF , !P0 ;  /* 0xff8000009cad7808 */ /* 0x000fe40004000000 */
[----:B------:R-:W-:Y:S02]  /*3c90*/  ISETP.GT.U32.AND.EX P2, PT, R34, RZ, PT, P2 ;  /* 0x000000ff2200720c */ /* 0x000fe40003f44120 */
[----:B------:R-:W-:Y:S01]  /*3ca0*/  IADD3 R17, P0, R8, 0x30, RZ ;  /* 0x0000003008117810 */ /* 0x000fe20007f1e0ff */
[----:B------:R-:W-:Y:S01]  /*3cb0*/  FMUL R158, R158, c[0x0][0x188] ;  /* 0x000062009e9e7a20 */ /* 0x000fe20000400000 */
[----:B------:R-:W-:Y:S02]  /*3cc0*/  FSEL R140, R140, -INF , !P2 ;  /* 0xff8000008c8c7808 */ /* 0x000fe40005000000 */
[C---:B------:R-:W-:Y:S02]  /*3cd0*/  ISETP.GT.U32.AND P6, PT, R17.reuse, R5, PT ;  /* 0x000000051100720c */ /* 0x040fe40003fc4070 */
[----:B------:R-:W-:-:S02]  /*3ce0*/  ISETP.GT.U32.AND P2, PT, R17, R214, PT ;  /* 0x000000d61100720c */ /* 0x000fc40003f44070 */
[----:B------:R-:W-:Y:S01]  /*3cf0*/  IADD3.X R83, RZ, R13, RZ, P0, !PT ;  /* 0x0000000dff537210 */ /* 0x000fe200007fe4ff */
[----:B------:R-:W-:Y:S01]  /*3d00*/  HMMA.16816.F32 R164, R144, R154, R164 ;  /* 0x0000009a90a4723c */ /* 0x000fe200000018a4 */
[----:B------:R-:W-:Y:S01]  /*3d10*/  FSEL R179, R158, -INF , !P1 ;  /* 0xff8000009eb37808 */ /* 0x000fe20004800000 */
[----:B------:R-:W-:Y:S01]  /*3d20*/  FMUL R20, R20, c[0x0][0x188] ;  /* 0x0000620014147a20 */ /* 0x000fe20000400000 */
[----:B------:R-:W-:Y:S01]  /*3d30*/  ISETP.GT.U32.AND P1, PT, R17, R213, PT ;  /* 0x000000d51100720c */ /* 0x000fe20003f24070 */
[----:B------:R-:W-:Y:S01]  /*3d40*/  FMUL R72, R72, c[0x0][0x188] ;  /* 0x0000620048487a20 */ /* 0x000fe20000400000 */
[----:B------:R-:W-:Y:S01]  /*3d50*/  ISETP.GT.U32.AND.EX P6, PT, R83, RZ, PT, P6 ;  /* 0x000000ff5300720c */ /* 0x000fe20003fc4160 */
[----:B------:R-:W-:Y:S01]  /*3d60*/  FMUL R157, R157, c[0x0][0x188] ;  /* 0x000062009d9d7a20 */ /* 0x000fe20000400000 */
[----:B------:R-:W-:Y:S02]  /*3d70*/  IADD3 R144, P0, R8, 0x31, RZ ;  /* 0x0000003108907810 */ /* 0x000fe40007f1e0ff */
[----:B------:R-:W-:-:S02]  /*3d80*/  ISETP.GT.U32.AND.EX P2, PT, R83, RZ, PT, P2 ;  /* 0x000000ff5300720c */ /* 0x000fc40003f44120 */
[----:B------:R-:W-:Y:S01]  /*3d90*/  ISETP.GT.U32.AND.EX P4, PT, R34, RZ, PT, P4 ;  /* 0x000000ff2200720c */ /* 0x000fe20003f84140 */
[----:B------:R-:W-:Y:S01]  /*3da0*/  FMUL R22, R22, c[0x0][0x188] ;  /* 0x0000620016167a20 */ /* 0x000fe20000400000 */
[----:B------:R-:W-:Y:S02]  /*3db0*/  ISETP.GT.U32.AND.EX P1, PT, R83, RZ, PT, P1 ;  /* 0x000000ff5300720c */ /* 0x000fe40003f24110 */
[----:B------:R-:W-:Y:S01]  /*3dc0*/  FSEL R182, R20, -INF , !P6 ;  /* 0xff80000014b67808 */ /* 0x000fe20007000000 */
[----:B------:R-:W-:Y:S01]  /*3dd0*/  IMAD.X R20, RZ, RZ, R13, P0 ;  /* 0x000000ffff147224 */ /* 0x000fe200000e060d */
[----:B------:R-:W-:Y:S02]  /*3de0*/  FSEL R186, R72, -INF , !P2 ;  /* 0xff80000048ba7808 */ /* 0x000fe40005000000 */
[----:B------:R-:W-:Y:S02]  /*3df0*/  FSEL R168, R157, -INF , !P4 ;  /* 0xff8000009da87808 */ /* 0x000fe40006000000 */
[----:B------:R-:W-:-:S02]  /*3e00*/  IADD3 R72, P2, R8, 0x38, RZ ;  /* 0x0000003808487810 */ /* 0x000fc40007f5e0ff */
[----:B------:R-:W-:Y:S01]  /*3e10*/  ISETP.GT.U32.AND P4, PT, R144, R5, PT ;  /* 0x000000059000720c */ /* 0x000fe20003f84070 */
[----:B------:R-:W-:Y:S01]  /*3e20*/  FMUL R21, R21, c[0x0][0x188] ;  /* 0x0000620015157a20 */ /* 0x000fe20000400000 */
[----:B------:R-:W-:Y:S02]  /*3e30*/  FSEL R178, R22, -INF , !P1 ;  /* 0xff80000016b27808 */ /* 0x000fe40004800000 */
[----:B------:R-:W-:Y:S02]  /*3e40*/  IADD3.X R22, RZ, R13, RZ, P2, !PT ;  /* 0x0000000dff167210 */ /* 0x000fe400017fe4ff */
[----:B------:R-:W-:Y:S02]  /*3e50*/  ISETP.GT.U32.AND P6, PT, R144, R213, PT ;  /* 0x000000d59000720c */ /* 0x000fe40003fc4070 */
[----:B------:R-:W-:Y:S02]  /*3e60*/  ISETP.GT.U32.AND.EX P4, PT, R20, RZ, PT, P4 ;  /* 0x000000ff1400720c */ /* 0x000fe40003f84140 */
[----:B------:R-:W-:Y:S01]  /*3e70*/  ISETP.GT.U32.AND P2, PT, R72, R5, PT ;  /* 0x000000054800720c */ /* 0x000fe20003f44070 */
[----:B------:R-:W-:Y:S01]  /*3e80*/  FMUL R23, R23, c[0x0][0x188] ;  /* 0x0000620017177a20 */ /* 0x000fe20000400000 */
[----:B------:R-:W-:Y:S01]  /*3e90*/  ISETP.GT.U32.AND P1, PT, R144, R214, PT ;  /* 0x000000d69000720c */ /* 0x000fe20003f24070 */
[----:B------:R-:W-:Y:S01]  /*3ea0*/  FMUL R104, R104, c[0x0][0x188] ;  /* 0x0000620068687a20 */ /* 0x000fe20000400000 */
[----:B------:R-:W-:Y:S01]  /*3eb0*/  HMMA.16816.F32 R100, R100, R92, RZ ;  /* 0x0000005c6464723c */ /* 0x000fe200000018ff */
[----:B------:R-:W-:-:S02]  /*3ec0*/  FSEL R180, R21, -INF , !P4 ;  /* 0xff80000015b47808 */ /* 0x000fc40006000000 */
[----:B------:R-:W-:Y:S02]  /*3ed0*/  ISETP.GT.U32.AND.EX P6, PT, R20, RZ, PT, P6 ;  /* 0x000000ff1400720c */ /* 0x000fe40003fc4160 */
[----:B------:R-:W-:Y:S02]  /*3ee0*/  ISETP.GT.U32.AND.EX P2, PT, R22, RZ, PT, P2 ;  /* 0x000000ff1600720c */ /* 0x000fe40003f44120 */
[----:B------:R-:W-:Y:S01]  /*3ef0*/  IADD3 R92, P4, R8, 0x8, RZ ;  /* 0x00000008085c7810 */ /* 0x000fe20007f9e0ff */
[----:B------:R-:W-:Y:S01]  /*3f00*/  HMMA.16816.F32 R160, R116, R152, R160 ;  /* 0x0000009874a0723c */ /* 0x000fe200000018a0 */
[----:B------:R-:W-:Y:S01]  /*3f10*/  FMUL R73, R73, c[0x0][0x188] ;  /* 0x0000620049497a20 */ /* 0x000fe20000400000 */
[----:B------:R-:W-:Y:S02]  /*3f20*/  ISETP.GT.U32.AND.EX P1, PT, R20, RZ, PT, P1 ;  /* 0x000000ff1400720c */ /* 0x000fe40003f24110 */
[----:B------:R-:W-:Y:S02]  /*3f30*/  FSEL R175, R23, -INF , !P6 ;  /* 0xff80000017af7808 */ /* 0x000fe40007000000 */
[----:B------:R-:W-:Y:S01]  /*3f40*/  FSEL R181, R104, -INF , !P2 ;  /* 0xff80000068b57808 */ /* 0x000fe20005000000 */
[----:B------:R-:W-:Y:S01]  /*3f50*/  FMUL R39, R171, c[0x0][0x188] ;  /* 0x00006200ab277a20 */ /* 0x000fe20000400000 */
[----:B------:R-:W-:-:S02]  /*3f60*/  ISETP.GT.U32.AND P6, PT, R72, R213, PT ;  /* 0x000000d54800720c */ /* 0x000fc40003fc4070 */
[----:B------:R-:W-:Y:S02]  /*3f70*/  ISETP.GT.U32.AND P2, PT, R92, R214, PT ;  /* 0x000000d65c00720c */ /* 0x000fe40003f44070 */
[----:B------:R-:W-:Y:S01]  /*3f80*/  IADD3.X R23, RZ, R13, RZ, P4, !PT ;  /* 0x0000000dff177210 */ /* 0x000fe200027fe4ff */
[----:B------:R-:W-:Y:S01]  /*3f90*/  FMUL R106, R106, c[0x0][0x188] ;  /* 0x000062006a6a7a20 */ /* 0x000fe20000400000 */
[----:B------:R-:W-:Y:S01]  /*3fa0*/  ISETP.GT.U32.AND.EX P3, PT, R34, RZ, PT, P3 ;  /* 0x000000ff2200720c */ /* 0x000fe20003f64130 */
[----:B------:R-:W-:Y:S01]  /*3fb0*/  FMUL R16, R16, c[0x0][0x188] ;  /* 0x0000620010107a20 */ /* 0x000fe20000400000 */
[----:B------:R-:W-:Y:S02]  /*3fc0*/  FSEL R187, R73, -INF , !P1 ;  /* 0xff80000049bb7808 */ /* 0x000fe40004800000 */
[----:B------:R-:W-:Y:S02]  /*3fd0*/  ISETP.GT.U32.AND P1, PT, R92, R5, PT ;  /* 0x000000055c00720c */ /* 0x000fe40003f24070 */
[----:B------:R-:W-:-:S02]  /*3fe0*/  ISETP.GT.U32.AND.EX P6, PT, R22, RZ, PT, P6 ;  /* 0x000000ff1600720c */ /* 0x000fc40003fc4160 */
[----:B------:R-:W-:Y:S01]  /*3ff0*/  ISETP.GT.U32.AND.EX P2, PT, R23, RZ, PT, P2 ;  /* 0x000000ff1700720c */ /* 0x000fe20003f44120 */
[----:B------:R-:W-:Y:S01]  /*4000*/  FMUL R21, R80, c[0x0][0x188] ;  /* 0x0000620050157a20 */ /* 0x000fe20000400000 */
[----:B------:R-:W-:Y:S02]  /*4010*/  FSEL R39, R39, -INF , !P3 ;  /* 0xff80000027277808 */ /* 0x000fe40005800000 */
[----:B------:R-:W-:Y:S02]  /*4020*/  ISETP.GT.U32.AND P3, PT, R17, R215, PT ;  /* 0x000000d71100720c */ /* 0x000fe40003f64070 */
[----:B------:R-:W-:Y:S02]  /*4030*/  ISETP.GT.U32.AND.EX P1, PT, R23, RZ, PT, P1 ;  /* 0x000000ff1700720c */ /* 0x000fe40003f24110 */
[----:B------:R-:W-:Y:S02]  /*4040*/  FSEL R174, R106, -INF , !P6 ;  /* 0xff8000006aae7808 */ /* 0x000fe40007000000 */
[----:B------:R-:W-:-:S02]  /*4050*/  FSEL R17, R16, -INF , !P2 ;  /* 0xff80000010117808 */ /* 0x000fc40005000000 */
[CC--:B------:R-:W-:Y:S02]  /*4060*/  ISETP.GT.U32.AND P6, PT, R8.reuse, R213.reuse, PT ;  /* 0x000000d50800720c */ /* 0x0c0fe40003fc4070 */
[----:B------:R-:W-:Y:S01]  /*4070*/  ISETP.GE.U32.AND P2, PT, R8, R213, PT ;  /* 0x000000d50800720c */ /* 0x000fe20003f46070 */
[----:B------:R-:W-:Y:S01]  /*4080*/  FMUL R73, R167, c[0x0][0x188] ;  /* 0x00006200a7497a20 */ /* 0x000fe20000400000 */
[----:B------:R-:W-:Y:S01]  /*4090*/  ISETP.GT.U32.AND P4, PT, R92, R215, PT ;  /* 0x000000d75c00720c */ /* 0x000fe20003f84070 */
[----:B------:R-:W-:Y:S01]  /*40a0*/  FMUL R92, R166, c[0x0][0x188] ;  /* 0x00006200a65c7a20 */ /* 0x000fe20000400000 */
[----:B------:R-:W-:Y:S02]  /*40b0*/  FSEL R21, R21, -INF , !P1 ;  /* 0xff80000015157808 */ /* 0x000fe40004800000 */
[----:B------:R-:W-:Y:S02]  /*40c0*/  ISETP.GT.U32.AND P1, PT, R8, R5, PT ;  /* 0x000000050800720c */ /* 0x000fe40003f24070 */
[----:B------:R-:W-:-:S02]  /*40d0*/  ISETP.GT.U32.AND.EX P6, PT, R13, RZ, PT, P6 ;  /* 0x000000ff0d00720c */ /* 0x000fc40003fc4160 */
[C---:B------:R-:W-:Y:S01]  /*40e0*/  ISETP.GE.U32.AND.EX P2, PT, R13.reuse, RZ, PT, P2 ;  /* 0x000000ff0d00720c */ /* 0x040fe20003f46120 */
[----:B------:R-:W-:Y:S01]  /*40f0*/  FMUL R82, R82, c[0x0][0x188] ;  /* 0x0000620052527a20 */ /* 0x000fe20000400000 */
[----:B------:R-:W-:Y:S02]  /*4100*/  ISETP.GT.U32.AND.EX P1, PT, R13, RZ, PT, P1 ;  /* 0x000000ff0d00720c */ /* 0x000fe40003f24110 */
[----:B------:R-:W-:Y:S02]  /*4110*/  FSEL R92, R92, -INF , !P6 ;  /* 0xff8000005c5c7808 */ /* 0x000fe40007000000 */
[----:B------:R-:W-:Y:S01]  /*4120*/  FSEL R73, R73, -INF , !P2 ;  /* 0xff80000049497808 */ /* 0x000fe20005000000 */
[----:B------:R-:W-:Y:S01]  /*4130*/  HMMA.16816.F32 R160, R112, R154, R160 ;  /* 0x0000009a70a0723c */ /* 0x000fe200000018a0 */
[C---:B------:R-:W-:Y:S02]  /*4140*/  ISETP.GT.U32.AND P6, PT, R72.reuse, R214, PT ;  /* 0x000000d64800720c */ /* 0x040fe40003fc4070 */
[----:B------:R-:W-:-:S02]  /*4150*/  ISETP.GT.U32.AND P2, PT, R72, R215, PT ;  /* 0x000000d74800720c */ /* 0x000fc40003f44070 */
[----:B------:R-:W-:Y:S02]  /*4160*/  FSEL R72, R82, -INF , !P1 ;  /* 0xff80000052487808 */ /* 0x000fe40004800000 */
[----:B------:R-:W-:Y:S01]  /*4170*/  FMNMX R81, R92, R73, !PT ;  /* 0x000000495c517209 */ /* 0x000fe20007800000 */
[----:B------:R-:W-:Y:S01]  /*4180*/  FMUL R16, R18, c[0x0][0x188] ;  /* 0x0000620012107a20 */ /* 0x000fe20000400000 */
[----:B------:R-:W-:Y:S02]  /*4190*/  ISETP.GT.U32.AND.EX P4, PT, R23, RZ, PT, P4 ;  /* 0x000000ff1700720c */ /* 0x000fe40003f84140 */
[----:B------:R-:W-:Y:S02]  /*41a0*/  FMNMX R80, R72, R81, !PT ;  /* 0x0000005148507209 */ /* 0x000fe40007800000 */
[----:B------:R-:W-:Y:S02]  /*41b0*/  FSEL R16, R16, -INF , !P4 ;  /* 0xff80000010107808 */ /* 0x000fe40006000000 */
[----:B------:R-:W-:-:S02]  /*41c0*/  FMNMX R23, R11, R80, !PT ;  /* 0x000000500b177209 */ /* 0x000fc40007800000 */
[----:B------:R-:W-:Y:S01]  /*41d0*/  ISETP.GE.U32.AND P4, PT, R8, R5, PT ;  /* 0x000000050800720c */ /* 0x000fe20003f86070 */
[----:B------:R-:W-:Y:S01]  /*41e0*/  FMUL R18, R164, c[0x0][0x188] ;  /* 0x00006200a4127a20 */ /* 0x000fe20000400000 */
[----:B------:R-:W-:Y:S01]  /*41f0*/  FMNMX R80, R98, R23, !PT ;  /* 0x0000001762507209 */ /* 0x000fe20007800000 */
[----:B------:R-:W-:Y:S01]  /*4200*/  FMUL R93, R165, c[0x0][0x188] ;  /* 0x00006200a55d7a20 */ /* 0x000fe20000400000 */
[----:B------:R-:W-:Y:S02]  /*4210*/  ISETP.GE.U32.AND.EX P4, PT, R13, RZ, PT, P4 ;  /* 0x000000ff0d00720c */ /* 0x000fe40003f86140 */
[----:B------:R-:W-:Y:S02]  /*4220*/  FMNMX R80, R19, R80, !PT ;  /* 0x0000005013507209 */ /* 0x000fe40007800000 */
[----:B------:R-:W-:Y:S02]  /*4230*/  FSEL R18, R18, -INF , !P1 ;  /* 0xff80000012127808 */ /* 0x000fe40004800000 */
[----:B------:R-:W-:-:S02]  /*4240*/  FSEL R93, R93, -INF , !P4 ;  /* 0xff8000005d5d7808 */ /* 0x000fc40006000000 */
[----:B------:R-:W-:Y:S02]  /*4250*/  FMNMX R23, R97, R80, !PT ;  /* 0x0000005061177209 */ /* 0x000fe40007800000 */
[----:B------:R-:W-:Y:S02]  /*4260*/  ISETP.GT.U32.AND P1, PT, R8, R214, PT ;  /* 0x000000d60800720c */ /* 0x000fe40003f24070 */
[----:B------:R-:W-:Y:S01]  /*4270*/  FMNMX R80, R18, R93, !PT ;  /* 0x0000005d12507209 */ /* 0x000fe20007800000 */
[----:B------:R-:W-:Y:S01]  /*4280*/  HMMA.16816.F32 R100, R128, R94, R100 ;  /* 0x0000005e8064723c */ /* 0x000fe20000001864 */
[----:B------:R-:W-:Y:S01]  /*4290*/  FMUL R82, R160, c[0x0][0x188] ;  /* 0x00006200a0527a20 */ /* 0x000fe20000400000 */
[----:B------:R-:W-:Y:S02]  /*42a0*/  ISETP.GT.U32.AND.EX P1, PT, R13, RZ, PT, P1 ;  /* 0x000000ff0d00720c */ /* 0x000fe40003f24110 */
[----:B------:R-:W-:-:S03]  /*42b0*/  FMNMX R81, R21, R80, !PT ;  /* 0x0000005015517209 */ /* 0x000fc60007800000 */
[----:B------:R-:W-:Y:S02]  /*42c0*/  FMNMX R95, R96, R23, !PT ;  /* 0x00000017605f7209 */ /* 0x000fe40007800000 */
[----:B------:R-:W-:Y:S02]  /*42d0*/  ISETP.GE.U32.AND P4, PT, R8, R214, PT ;  /* 0x000000d60800720c */ /* 0x000fe40003f86070 */
[----:B------:R-:W-:Y:S02]  /*42e0*/  FSEL R82, R82, -INF , !P1 ;  /* 0xff80000052527808 */ /* 0x000fe40004800000 */
[----:B------:R-:W-:Y:S02]  /*42f0*/  FMNMX R104, R38, R95, !PT ;  /* 0x0000005f26687209 */ /* 0x000fe40007800000 */
[----:B------:R-:W-:Y:S02]  /*4300*/  FMNMX R94, R12, R81, !PT ;  /* 0x000000510c5e7209 */ /* 0x000fe40007800000 */
[----:B------:R-:W-:Y:S01]  /*4310*/  ISETP.GT.U32.AND P1, PT, R8, R215, PT ;  /* 0x000000d70800720c */ /* 0x000fe20003f24070 */
[----:B------:R-:W-:Y:S01]  /*4320*/  FMUL R23, R161, c[0x0][0x188] ;  /* 0x00006200a1177a20 */ /* 0x000fe20000400000 */
[----:B------:R-:W-:Y:S01]  /*4330*/  ISETP.GE.U32.AND.EX P4, PT, R13, RZ, PT, P4 ;  /* 0x000000ff0d00720c */ /* 0x000fe20003f86140 */
[----:B------:R-:W-:Y:S01]  /*4340*/  FMUL R80, R162, c[0x0][0x188] ;  /* 0x00006200a2507a20 */ /* 0x000fe20000400000 */
[----:B------:R-:W-:-:S02]  /*4350*/  FMNMX R95, R37, R104, !PT ;  /* 0x00000068255f7209 */ /* 0x000fc40007800000 */
[----:B------:R-:W-:Y:S02]  /*4360*/  FMNMX R81, R91, R94, !PT ;  /* 0x0000005e5b517209 */ /* 0x000fe40007800000 */
[----:B------:R-:W-:Y:S02]  /*4370*/  ISETP.GT.U32.AND.EX P1, PT, R13, RZ, PT, P1 ;  /* 0x000000ff0d00720c */ /* 0x000fe40003f24110 */
[----:B------:R-:W-:Y:S02]  /*4380*/  FSEL R23, R23, -INF , !P4 ;  /* 0xff80000017177808 */ /* 0x000fe40006000000 */
[----:B------:R-:W-:Y:S02]  /*4390*/  FMNMX R104, R36, R95, !PT ;  /* 0x0000005f24687209 */ /* 0x000fe40007800000 */
[----:B------:R-:W-:Y:S02]  /*43a0*/  FMNMX R94, R90, R81, !PT ;  /* 0x000000515a5e7209 */ /* 0x000fe40007800000 */
[----:B------:R-:W-:-:S02]  /*43b0*/  ISETP.GE.U32.AND P4, PT, R8, R215, PT ;  /* 0x000000d70800720c */ /* 0x000fc40003f86070 */
[----:B------:R-:W-:Y:S02]  /*43c0*/  FSEL R80, R80, -INF , !P1 ;  /* 0xff80000050507808 */ /* 0x000fe40004800000 */
[----:B------:R-:W-:Y:S02]  /*43d0*/  IADD3 R8, P1, R8, 0x39, RZ ;  /* 0x0000003908087810 */ /* 0x000fe40007f3e0ff */
[----:B------:R-:W-:Y:S02]  /*43e0*/  FMNMX R95, R39, R104, !PT ;  /* 0x00000068275f7209 */ /* 0x000fe40007800000 */
[----:B------:R-:W-:Y:S02]  /*43f0*/  FMNMX R81, R89, R94, !PT ;  /* 0x0000005e59517209 */ /* 0x000fe40007800000 */
[----:B------:R-:W-:Y:S01]  /*4400*/  ISETP.GE.U32.AND.EX P4, PT, R13, RZ, PT, P4 ;  /* 0x000000ff0d00720c */ /* 0x000fe20003f86140 */
[----:B------:R-:W-:Y:S01]  /*4410*/  IMAD.X R13, RZ, RZ, R13, P1 ;  /* 0x000000ffff0d7224 */ /* 0x000fe200008e060d */
[----:B------:R-:W-:-:S02]  /*4420*/  ISETP.GT.U32.AND P1, PT, R8, R213, PT ;  /* 0x000000d50800720c */ /* 0x000fc40003f24070 */
[----:B------:R-:W-:Y:S02]  /*4430*/  FMNMX R94, R178, R95, !PT ;  /* 0x0000005fb25e7209 */ /* 0x000fe40007800000 */
[----:B------:R-:W-:Y:S01]  /*4440*/  FMNMX R81, R88, R81, !PT ;  /* 0x0000005158517209 */ /* 0x000fe20007800000 */
[----:B------:R-:W-:Y:S01]  /*4450*/  FMUL R107, R107, c[0x0][0x188] ;  /* 0x000062006b6b7a20 */ /* 0x000fe20000400000 */
[----:B------:R-:W-:Y:S02]  /*4460*/  ISETP.GT.U32.AND.EX P1, PT, R13, RZ, PT, P1 ;  /* 0x000000ff0d00720c */ /* 0x000fe40003f24110 */
[----:B------:R-:W-:Y:S02]  /*4470*/  FMNMX R129, R175, R94, !PT ;  /* 0x0000005eaf817209 */ /* 0x000fe40007800000 */
[----:B------:R-:W-:Y:S01]  /*4480*/  FMNMX R95, R184, R81, !PT ;  /* 0x00000051b85f7209 */ /* 0x000fe20007800000 */
[----:B------:R-:W-:Y:S01]  /*4490*/  HMMA.16816.F32 R100, R116, R124, R100 ;  /* 0x0000007c7464723c */ /* 0x000fe20000001864 */
[----:B------:R-:W-:Y:S01]  /*44a0*/  FSEL R162, R107, -INF , !P1 ;  /* 0xff8000006ba27808 */ /* 0x000fe20004800000 */
[----:B------:R-:W-:Y:S01]  /*44b0*/  BAR.SYNC.DEFER_BLOCKING 0x0 ;  /* 0x0000000000007b1d */ /* 0x000fe20000010000 */
[----:B------:R-:W-:-:S02]  /*44c0*/  FMNMX R129, R174, R129, !PT ;  /* 0x00000081ae817209 */ /* 0x000fc40007800000 */
[----:B------:R-:W-:Y:S02]  /*44d0*/  FMNMX R104, R142, R95, !PT ;  /* 0x0000005f8e687209 */ /* 0x000fe40007800000 */
[----:B------:R-:W-:Y:S01]  /*44e0*/  ISETP.GT.U32.AND P1, PT, R8, R5, PT ;  /* 0x000000050800720c */ /* 0x000fe20003f24070 */
[----:B------:R-:W-:Y:S01]  /*44f0*/  FMUL R105, R105, c[0x0][0x188] ;  /* 0x0000620069697a20 */ /* 0x000fe20000400000 */
[----:B------:R-:W-:Y:S02]  /*4500*/  FMNMX R94, R162, R129, !PT ;  /* 0x00000081a25e7209 */ /* 0x000fe40007800000 */
[----:B------:R-:W-:Y:S02]  /*4510*/  FMNMX R107, R141, R104, !PT ;  /* 0x000000688d6b7209 */ /* 0x000fe40007800000 */
[----:B------:R-:W-:Y:S01]  /*4520*/  ISETP.GT.U32.AND.EX P1, PT, R13, RZ, PT, P1 ;  /* 0x000000ff0d00720c */ /* 0x000fe20003f24110 */
[----:B------:R-:W-:Y:S01]  /*4530*/  FMUL R81, R163, c[0x0][0x188] ;  /* 0x00006200a3517a20 */ /* 0x000fe20000400000 */
[----:B------:R-:W-:Y:S01]  /*4540*/  FMNMX R104, R82, R23, !PT ;  /* 0x0000001752687209 */ /* 0x000fe20007800000 */
[----:B------:R-:W0:Y:S01]  /*4550*/  SHFL.BFLY PT, R95, R94, 0x2, 0x1f ;  /* 0x0c401f005e5f7f89 */ /* 0x000e2200000e0000 */
[----:B------:R-:W-:-:S02]  /*4560*/  FMNMX R107, R140, R107, !PT ;  /* 0x0000006b8c6b7209 */ /* 0x000fc40007800000 */
[----:B------:R-:W-:Y:S02]  /*4570*/  FSEL R165, R105, -INF , !P1 ;  /* 0xff80000069a57808 */ /* 0x000fe40004800000 */
[----:B------:R-:W-:Y:S02]  /*4580*/  FMNMX R105, R17, R104, !PT ;  /* 0x0000006811697209 */ /* 0x000fe40007800000 */
[----:B------:R-:W-:Y:S02]  /*4590*/  FSEL R81, R81, -INF , !P4 ;  /* 0xff80000051517808 */ /* 0x000fe40006000000 */
[----:B------:R-:W-:Y:S02]  /*45a0*/  FMNMX R107, R182, R107, !PT ;  /* 0x0000006bb66b7209 */ /* 0x000fe40007800000 */
[----:B------:R-:W-:Y:S02]  /*45b0*/  ISETP.GT.U32.AND.EX P5, PT, R34, RZ, PT, P5 ;  /* 0x000000ff2200720c */ /* 0x000fe40003fa4150 */
[----:B------:R-:W-:-:S02]  /*45c0*/  ISETP.GT.U32.AND P0, PT, R144, R215, PT ;  /* 0x000000d79000720c */ /* 0x000fc40003f04070 */
[----:B------:R-:W-:Y:S01]  /*45d0*/  ISETP.GT.U32.AND.EX P3, PT, R83, RZ, PT, P3 ;  /* 0x000000ff5300720c */ /* 0x000fe20003f64130 */
[----:B------:R-:W-:Y:S01]  /*45e0*/  HMMA.16816.F32 R100, R112, R126, R100 ;  /* 0x0000007e7064723c */ /* 0x000fe20000001864 */
[----:B------:R-:W-:Y:S01]  /*45f0*/  FMNMX R34, R4, R105, !PT ;  /* 0x0000006904227209 */ /* 0x000fe20007800000 */
[----:B------:R-:W-:Y:S01]  /*4600*/  FMUL R74, R74, c[0x0][0x188] ;  /* 0x000062004a4a7a20 */ /* 0x000fe20000400000 */
[C---:B------:R-:W-:Y:S01]  /*4610*/  ISETP.GT.U32.AND P4, PT, R8.reuse, R214, PT ;  /* 0x000000d60800720c */ /* 0x040fe20003f84070 */
[----:B------:R-:W-:Y:S01]  /*4620*/  FMUL R75, R75, c[0x0][0x188] ;  /* 0x000062004b4b7a20 */ /* 0x000fe20000400000 */
[----:B------:R-:W-:Y:S01]  /*4630*/  ISETP.GT.U32.AND P1, PT, R8, R215, PT ;  /* 0x000000d70800720c */ /* 0x000fe20003f24070 */
[----:B------:R-:W-:Y:S01]  /*4640*/  LDSM.16.M88.4 R124, [R14+0x8400] ;  /* 0x008400000e7c783b */ /* 0x000fe20000000200 */
[----:B------:R-:W-:Y:S02]  /*4650*/  FMNMX R8, R180, R107, !PT ;  /* 0x0000006bb4087209 */ /* 0x000fe40007800000 */
[----:B------:R-:W-:Y:S01]  /*4660*/  FMNMX R83, R80, R81, !PT ;  /* 0x0000005150537209 */ /* 0x000fe20007800000 */
[----:B------:R-:W-:Y:S01]  /*4670*/  LDSM.16.M88.4 R116, [R14+0x8800] ;  /* 0x008800000e74783b */ /* 0x000fe20000000200 */
[----:B------:R-:W-:-:S02]  /*4680*/  FMNMX R105, R151, R34, !PT ;  /* 0x0000002297697209 */ /* 0x000fc40007800000 */
[----:B------:R-:W-:Y:S01]  /*4690*/  ISETP.GT.U32.AND.EX P0, PT, R20, RZ, PT, P0 ;  /* 0x000000ff1400720c */ /* 0x000fe20003f04100 */
[----:B------:R-:W-:Y:S01]  /*46a0*/  LDSM.16.M88.4 R112, [R14+0x8c00] ;  /* 0x008c00000e70783b */ /* 0x000fe20000000200 */
[----:B------:R-:W-:Y:S02]  /*46b0*/  FMNMX R8, R181, R8, !PT ;  /* 0x00000008b5087209 */ /* 0x000fe40007800000 */
[----:B------:R-:W-:Y:S02]  /*46c0*/  FMNMX R20, R16, R83, !PT ;  /* 0x0000005310147209 */ /* 0x000fe40007800000 */
[----:B------:R-:W-:Y:S02]  /*46d0*/  FMNMX R34, R150, R105, !PT ;  /* 0x0000006996227209 */ /* 0x000fe40007800000 */
[----:B------:R-:W-:Y:S02]  /*46e0*/  FMNMX R8, R165, R8, !PT ;  /* 0x00000008a5087209 */ /* 0x000fe40007800000 */
[----:B------:R-:W-:-:S02]  /*46f0*/  FMNMX R20, R3, R20, !PT ;  /* 0x0000001403147209 */ /* 0x000fc40007800000 */
[----:B------:R-:W-:Y:S01]  /*4700*/  FMNMX R83, R149, R34, !PT ;  /* 0x0000002295537209 */ /* 0x000fe20007800000 */
[----:B------:R-:W1:Y:S01]  /*4710*/  SHFL.BFLY PT, R105, R8, 0x2, 0x1f ;  /* 0x0c401f0008697f89 */ /* 0x000e6200000e0000 */
[----:B------:R-:W-:Y:S02]  /*4720*/  FMNMX R20, R33, R20, !PT ;  /* 0x0000001421147209 */ /* 0x000fe40007800000 */
[----:B------:R-:W-:Y:S02]  /*4730*/  FMNMX R83, R148, R83, !PT ;  /* 0x0000005394537209 */ /* 0x000fe40007800000 */
[C---:B------:R-:W-:Y:S02]  /*4740*/  ISETP.GT.U32.AND.EX P4, PT, R13.reuse, RZ, PT, P4 ;  /* 0x000000ff0d00720c */ /* 0x040fe40003f84140 */
[----:B------:R-:W-:Y:S02]  /*4750*/  ISETP.GT.U32.AND.EX P1, PT, R13, RZ, PT, P1 ;  /* 0x000000ff0d00720c */ /* 0x000fe40003f24110 */
[----:B------:R-:W-:-:S02]  /*4760*/  FMNMX R13, R143, R20, !PT ;  /* 0x000000148f0d7209 */ /* 0x000fc40007800000 */
[C---:B------:R-:W-:Y:S02]  /*4770*/  ISETP.GT.U32.AND.EX P6, PT, R22.reuse, RZ, PT, P6 ;  /* 0x000000ff1600720c */ /* 0x040fe40003fc4160 */
[----:B------:R-:W-:Y:S02]  /*4780*/  ISETP.GT.U32.AND.EX P2, PT, R22, RZ, PT, P2 ;  /* 0x000000ff1600720c */ /* 0x000fe40003f44120 */
[----:B0-----:R-:W-:Y:S02]  /*4790*/  FMNMX R95, R94, R95, !PT ;  /* 0x0000005f5e5f7209 */ /* 0x001fe40007800000 */
[----:B------:R-:W-:Y:S02]  /*47a0*/  FMNMX R22, R176, R83, !PT ;  /* 0x00000053b0167209 */ /* 0x000fe40007800000 */
[----:B------:R-:W-:Y:S01]  /*47b0*/  FMNMX R20, R32, R13, !PT ;  /* 0x0000000d20147209 */ /* 0x000fe20007800000 */
[----:B------:R-:W0:Y:S01]  /*47c0*/  SHFL.BFLY PT, R94, R95, 0x1, 0x1f ;  /* 0x0c201f005f5e7f89 */ /* 0x000e2200000e0000 */
[----:B------:R-:W-:-:S02]  /*47d0*/  FMNMX R22, R177, R22, !PT ;  /* 0x00000016b1167209 */ /* 0x000fc40007800000 */
[----:B------:R-:W-:Y:S02]  /*47e0*/  FMNMX R20, R35, R20, !PT ;  /* 0x0000001423147209 */ /* 0x000fe40007800000 */
[----:B------:R-:W-:Y:S02]  /*47f0*/  FMNMX R13, R173, R22, !PT ;  /* 0x00000016ad0d7209 */ /* 0x000fe40007800000 */
[----:B------:R-:W-:Y:S01]  /*4800*/  FMNMX R20, R185, R20, !PT ;  /* 0x00000014b9147209 */ /* 0x000fe20007800000 */
[----:B------:R-:W-:Y:S01]  /*4810*/  FMUL R34, R159, c[0x0][0x188] ;  /* 0x000062009f227a20 */ /* 0x000fe20000400000 */
[----:B------:R-:W-:Y:S01]  /*4820*/  FMNMX R13, R168, R13, !PT ;  /* 0x0000000da80d7209 */ /* 0x000fe20007800000 */
[----:B------:R-:W-:Y:S01]  /*4830*/  FMUL R100, R100, c[0x0][0x188] ;  /* 0x0000620064647a20 */ /* 0x000fe20000400000 */
[----:B------:R-:W-:Y:S02]  /*4840*/  FMNMX R20, R183, R20, !PT ;  /* 0x00000014b7147209 */ /* 0x000fe40007800000 */
[----:B------:R-:W-:Y:S01]  /*4850*/  FMNMX R22, R186, R13, !PT ;  /* 0x0000000dba167209 */ /* 0x000fe20007800000 */
[----:B------:R-:W-:Y:S01]  /*4860*/  FMUL R101, R101, c[0x0][0x188] ;  /* 0x0000620065657a20 */ /* 0x000fe20000400000 */
[----:B------:R-:W-:-:S02]  /*4870*/  FSEL R34, R34, -INF , !P5 ;  /* 0xff80000022227808 */ /* 0x000fc40006800000 */
[----:B------:R-:W-:Y:S02]  /*4880*/  FMNMX R83, R179, R20, !PT ;  /* 0x00000014b3537209 */ /* 0x000fe40007800000 */
[----:B-1----:R-:W-:Y:S02]  /*4890*/  FMNMX R13, R8, R105, !PT ;  /* 0x00000069080d7209 */ /* 0x002fe40007800000 */
[----:B------:R-:W-:Y:S02]  /*48a0*/  FSEL R166, R100, -INF , !P6 ;  /* 0xff80000064a67808 */ /* 0x000fe40007000000 */
[----:B------:R-:W-:Y:S02]  /*48b0*/  FMNMX R105, R187, R22, !PT ;  /* 0x00000016bb697209 */ /* 0x000fe40007800000 */
[----:B------:R-:W-:Y:S02]  /*48c0*/  FSEL R172, R74, -INF , !P3 ;  /* 0xff8000004aac7808 */ /* 0x000fe40005800000 */
[----:B------:R-:W-:Y:S01]  /*48d0*/  FMNMX R83, R34, R83, !PT ;  /* 0x0000005322537209 */ /* 0x000fe20007800000 */
[----:B------:R-:W-:Y:S01]  /*48e0*/  FMUL R102, R102, c[0x0][0x188] ;  /* 0x0000620066667a20 */ /* 0x000fe20000400000 */
[----:B------:R-:W-:-:S02]  /*48f0*/  FSEL R170, R101, -INF , !P4 ;  /* 0xff80000065aa7808 */ /* 0x000fc40006000000 */
[----:B------:R-:W-:Y:S02]  /*4900*/  FMNMX R105, R166, R105, !PT ;  /* 0x00000069a6697209 */ /* 0x000fe40007800000 */
[----:B------:R-:W-:Y:S02]  /*4910*/  FSEL R171, R75, -INF , !P0 ;  /* 0xff8000004bab7808 */ /* 0x000fe40004000000 */
[----:B------:R-:W-:Y:S01]  /*4920*/  FMNMX R20, R172, R83, !PT ;  /* 0x00000053ac147209 */ /* 0x000fe20007800000 */
[----:B------:R-:W-:Y:S01]  /*4930*/  FMUL R103, R103, c[0x0][0x188] ;  /* 0x0000620067677a20 */ /* 0x000fe20000400000 */
[----:B0-----:R-:W-:Y:S02]  /*4940*/  FMNMX R8, R95, R94, !PT ;  /* 0x0000005e5f087209 */ /* 0x001fe40007800000 */
[----:B------:R-:W-:Y:S02]  /*4950*/  FMNMX R105, R170, R105, !PT ;  /* 0x00000069aa697209 */ /* 0x000fe40007800000 */
[----:B------:R-:W-:-:S02]  /*4960*/  FSEL R169, R102, -INF , !P2 ;  /* 0xff80000066a97808 */ /* 0x000fc40005000000 */
[----:B------:R-:W-:Y:S01]  /*4970*/  FMNMX R20, R171, R20, !PT ;  /* 0x00000014ab147209 */ /* 0x000fe20007800000 */
[----:B------:R-:W0:Y:S01]  /*4980*/  SHFL.BFLY PT, R22, R13, 0x1, 0x1f ;  /* 0x0c201f000d167f89 */ /* 0x000e2200000e0000 */
[----:B------:R-:W-:Y:S02]  /*4990*/  FMNMX R8, R8, R99, !PT ;  /* 0x0000006308087209 */ /* 0x000fe40007800000 */
[----:B------:R-:W-:Y:S01]  /*49a0*/  FSEL R167, R103, -INF , !P1 ;  /* 0xff80000067a77808 */ /* 0x000fe20004800000 */
[----:B------:R-:W1:Y:S01]  /*49b0*/  SHFL.BFLY PT, R74, R105, 0x2, 0x1f ;  /* 0x0c401f00694a7f89 */ /* 0x000e6200000e0000 */
[----:B------:R-:W-:Y:S01]  /*49c0*/  FMNMX R20, R169, R20, !PT ;  /* 0x00000014a9147209 */ /* 0x000fe20007800000 */
[--C-:B------:R-:W-:Y:S02]  /*49d0*/  FADD R73, R73, -R8.reuse ;  /* 0x8000000849497221 */ /* 0x100fe40000000000 */
[----:B------:R-:W-:Y:S01]  /*49e0*/  FADD R11, R11, -R8 ;  /* 0x800000080b0b7221 */ /* 0x000fe20000000000 */
[----:B------:R-:W-:Y:S01]  /*49f0*/  FMNMX R20, R167, R20, !PT ;  /* 0x00000014a7147209 */ /* 0x000fe20007800000 */
[----:B------:R-:W-:Y:S01]  /*4a00*/  FMUL R152, R73, 1.4426950216293334961 ;  /* 0x3fb8aa3b49987820 */ /* 0x000fe20000400000 */
[----:B------:R-:W-:Y:S04]  /*4a10*/  LDSM.16.M88.4 R100, [R14+0x9400] ;  /* 0x009400000e64783b */ /* 0x000fe80000000200 */
[----:B------:R-:W2:Y:S01]  /*4a20*/  SHFL.BFLY PT, R73, R20, 0x2, 0x1f ;  /* 0x0c401f0014497f89 */ /* 0x000ea200000e0000 */
[----:B------:R-:W-:Y:S01]  /*4a30*/  FMUL R163, R11, 1.4426950216293334961 ;  /* 0x3fb8aa3b0ba37820 */ /* 0x000fe20000400000 */
[----:B0-----:R-:W-:-:S02]  /*4a40*/  FMNMX R22, R13, R22, !PT ;  /* 0x000000160d167209 */ /* 0x001fc40007800000 */
[----:B-1----:R-:W-:Y:S02]  /*4a50*/  FMNMX R74, R105, R74, !PT ;  /* 0x0000004a694a7209 */ /* 0x002fe40007800000 */
[----:B------:R-:W-:Y:S01]  /*4a60*/  FMNMX R11, R22, R15, !PT ;  /* 0x0000000f160b7209 */ /* 0x000fe20007800000 */
[----:B------:R-:W-:Y:S01]  /*4a70*/  FADD R22, -R8, R99 ;  /* 0x0000006308167221 */ /* 0x000fe20000000100 */
[----:B------:R-:W-:Y:S04]  /*4a80*/  LDSM.16.M88.4 R104, [R14+0x9000] ;  /* 0x009000000e68783b */ /* 0x000fe80000000200 */
[----:B------:R-:W0:Y:S01]  /*4a90*/  SHFL.BFLY PT, R13, R74, 0x1, 0x1f ;  /* 0x0c201f004a0d7f89 */ /* 0x000e2200000e0000 */
[----:B------:R-:W-:Y:S02]  /*4aa0*/  FMUL R75, R22, 1.4426950216293334961 ;  /* 0x3fb8aa3b164b7820 */ /* 0x000fe40000400000 */
[----:B------:R-:W-:Y:S01]  /*4ab0*/  FADD R22, R18, -R11 ;  /* 0x8000000b12167221 */ /* 0x000fe20000000000 */
[----:B--2---:R-:W-:-:S03]  /*4ac0*/  FMNMX R20, R20, R73, !PT ;  /* 0x0000004914147209 */ /* 0x004fc60007800000 */
[----:B------:R-:W-:Y:S02]  /*4ad0*/  FMUL R155, R22, 1.4426950216293334961 ;  /* 0x3fb8aa3b169b7820 */ /* 0x000fe40000400000 */
[--C-:B------:R-:W-:Y:S02]  /*4ae0*/  FADD R22, R21, -R11.reuse ;  /* 0x8000000b15167221 */ /* 0x100fe40000000000 */
[----:B------:R-:W1:Y:S01]  /*4af0*/  SHFL.BFLY PT, R21, R20, 0x1, 0x1f ;  /* 0x0c201f0014157f89 */ /* 0x000e6200000e0000 */
[----:B------:R-:W-:-:S04]  /*4b00*/  FADD R12, R12, -R11 ;  /* 0x8000000b0c0c7221 */ /* 0x000fc80000000000 */
[----:B------:R-:W-:Y:S01]  /*4b10*/  FMUL R164, R12, 1.4426950216293334961 ;  /* 0x3fb8aa3b0ca47820 */ /* 0x000fe20000400000 */
[----:B0-----:R-:W-:-:S04]  /*4b20*/  FMNMX R13, R74, R13, !PT ;  /* 0x0000000d4a0d7209 */ /* 0x001fc80007800000 */
[----:B------:R-:W-:Y:S01]  /*4b30*/  FMNMX R12, R13, R2, !PT ;  /* 0x000000020d0c7209 */ /* 0x000fe20007800000 */
[----:B------:R-:W-:Y:S02]  /*4b40*/  FADD R13, -R11, R15 ;  /* 0x0000000f0b0d7221 */ /* 0x000fe40000000100 */
[--C-:B------:R-:W-:Y:S02]  /*4b50*/  FADD R92, R92, -R8.reuse ;  /* 0x800000085c5c7221 */ /* 0x100fe40000000000 */
[----:B------:R-:W-:Y:S02]  /*4b60*/  FMUL R15, R13, 1.4426950216293334961 ;  /* 0x3fb8aa3b0d0f7820 */ /* 0x000fe40000400000 */
[----:B------:R-:W-:Y:S01]  /*4b70*/  FADD R72, R72, -R8 ;  /* 0x8000000848487221 */ /* 0x000fe20000000000 */
[----:B-1----:R-:W-:Y:S01]  /*4b80*/  FMNMX R13, R20, R21, !PT ;  /* 0x00000015140d7209 */ /* 0x002fe20007800000 */
[----:B------:R-:W-:Y:S02]  /*4b90*/  FADD R93, R93, -R11 ;  /* 0x8000000b5d5d7221 */ /* 0x000fe40000000000 */
[----:B------:R-:W-:Y:S01]  /*4ba0*/  FADD R82, R82, -R12 ;  /* 0x8000000c52527221 */ /* 0x000fe20000000000 */
[----:B------:R-:W-:Y:S01]  /*4bb0*/  FMNMX R13, R13, R0, !PT ;  /* 0x000000000d0d7209 */ /* 0x000fe20007800000 */
[----:B------:R-:W-:-:S02]  /*4bc0*/  FMUL R92, R92, 1.4426950216293334961 ;  /* 0x3fb8aa3b5c5c7820 */ /* 0x000fc40000400000 */
[----:B------:R-:W-:Y:S02]  /*4bd0*/  FMUL R72, R72, 1.4426950216293334961 ;  /* 0x3fb8aa3b48487820 */ /* 0x000fe40000400000 */
[----:B------:R-:W-:Y:S02]  /*4be0*/  FMUL R93, R93, 1.4426950216293334961 ;  /* 0x3fb8aa3b5d5d7820 */ /* 0x000fe40000400000 */
[----:B------:R-:W-:Y:S02]  /*4bf0*/  FMUL R82, R82, 1.4426950216293334961 ;  /* 0x3fb8aa3b52527820 */ /* 0x000fe40000400000 */
[----:B------:R-:W-:Y:S01]  /*4c00*/  FADD R161, R17, -R12 ;  /* 0x8000000c11a17221 */ /* 0x000fe20000000000 */
[----:B------:R-:W-:Y:S01]  /*4c10*/  MUFU.EX2 R153, R92 ;  /* 0x0000005c00997308 */ /* 0x000fe20000000800 */
[----:B------:R-:W-:Y:S02]  /*4c20*/  FADD R17, -R12, R2 ;  /* 0x000000020c117221 */ /* 0x000fe40000000100 */
[----:B------:R-:W-:-:S02]  /*4c30*/  FADD R2, R80, -R13 ;  /* 0x8000000d50027221 */ /* 0x000fc40000000000 */
[----:B------:R-:W-:-:S03]  /*4c40*/  FADD R99, R81, -R13 ;  /* 0x8000000d51637221 */ /* 0x000fc60000000000 */
[----:B------:R-:W-:Y:S08]  /*4c50*/  MUFU.EX2 R158, R72 ;  /* 0x00000048009e7308 */ /* 0x000ff00000000800 */
[----:B------:R0:W-:Y:S08]  /*4c60*/  MUFU.EX2 R18, R75 ;  /* 0x0000004b00127308 */ /* 0x0001f00000000800 */
[----:B------:R1:W-:Y:S01]  /*4c70*/  MUFU.EX2 R154, R93 ;  /* 0x0000005d009a7308 */ /* 0x0003e20000000800 */
[----:B0-----:R-:W0:Y:S07]  /*4c80*/  LDSM.16.M88.4 R72, [R14+0x8000] ;  /* 0x008000000e48783b */ /* 0x001e2e0000000200 */
[----:B------:R2:W-:Y:S01]  /*4c90*/  MUFU.EX2 R157, R82 ;  /* 0x00000052009d7308 */ /* 0x0005e20000000800 */
[----:B-1----:R-:W1:Y:S04]  /*4ca0*/  LDSM.16.M88.4 R92, [R14+0x9800] ;  /* 0x009800000e5c783b */ /* 0x002e680000000200 */
[----:B--2---:R-:W2:Y:S01]  /*4cb0*/  LDSM.16.M88.4 R80, [R14+0x9c00] ;  /* 0x009c00000e50783b */ /* 0x004ea20000000200 */
[----:B------:R-:W-:-:S02]  /*4cc0*/  FMUL R22, R22, 1.4426950216293334961 ;  /* 0x3fb8aa3b16167820 */ /* 0x000fc40000400000 */
[----:B------:R-:W3:Y:S01]  /*4cd0*/  MUFU.EX2 R152, R152 ;  /* 0x0000009800987308 */ /* 0x000ee20000000800 */
[----:B------:R-:W-:Y:S02]  /*4ce0*/  FADD R16, R16, -R13 ;  /* 0x8000000d10107221 */ /* 0x000fe40000000000 */
[----:B------:R-:W-:Y:S02]  /*4cf0*/  FADD R160, R4, -R12 ;  /* 0x8000000c04a07221 */ /* 0x000fe40000000000 */
[----:B------:R-:W-:-:S03]  /*4d00*/  FADD R4, -R13, R0 ;  /* 0x000000000d047221 */ /* 0x000fc60000000100 */
[----:B------:R-:W-:Y:S01]  /*4d10*/  MUFU.EX2 R163, R163 ;  /* 0x000000a300a37308 */ /* 0x000fe20000000800 */
[----:B------:R-:W-:Y:S02]  /*4d20*/  FMUL R99, R99, 1.4426950216293334961 ;  /* 0x3fb8aa3b63637820 */ /* 0x000fe40000400000 */
[----:B------:R-:W-:-:S05]  /*4d30*/  FMUL R17, R17, 1.4426950216293334961 ;  /* 0x3fb8aa3b11117820 */ /* 0x000fca0000400000 */
[----:B------:R-:W4:Y:S01]  /*4d40*/  MUFU.EX2 R155, R155 ;  /* 0x0000009b009b7308 */ /* 0x000f220000000800 */
[----:B------:R-:W-:-:S07]  /*4d50*/  FMUL R16, R16, 1.4426950216293334961 ;  /* 0x3fb8aa3b10107820 */ /* 0x000fce0000400000 */
[----:B------:R-:W-:Y:S01]  /*4d60*/  MUFU.EX2 R159, R22 ;  /* 0x00000016009f7308 */ /* 0x000fe20000000800 */
[----:B------:R-:W-:-:S07]  /*4d70*/  FMUL R4, R4, 1.4426950216293334961 ;  /* 0x3fb8aa3b04047820 */ /* 0x000fce0000400000 */
[----:B------:R-:W5:Y:S01]  /*4d80*/  MUFU.EX2 R164, R164 ;  /* 0x000000a400a47308 */ /* 0x000f620000000800 */
[----:B------:R-:W-:-:S07]  /*4d90*/  FADD R23, R23, -R12 ;  /* 0x8000000c17177221 */ /* 0x000fce0000000000 */
[----:B------:R-:W0:Y:S01]  /*4da0*/  MUFU.EX2 R15, R15 ;  /* 0x0000000f000f7308 */ /* 0x000e220000000800 */
[----:B------:R-:W-:-:S07]  /*4db0*/  FMUL R23, R23, 1.4426950216293334961 ;  /* 0x3fb8aa3b17177820 */ /* 0x000fce0000400000 */
[----:B------:R0:W-:Y:S01]  /*4dc0*/  MUFU.EX2 R0, R99 ;  /* 0x0000006300007308 */ /* 0x0001e20000000800 */
[----:B------:R-:W-:Y:S02]  /*4dd0*/  FMUL R161, R161, 1.4426950216293334961 ;  /* 0x3fb8aa3ba1a17820 */ /* 0x000fe40000400000 */
[----:B------:R-:W-:Y:S02]  /*4de0*/  FMUL R160, R160, 1.4426950216293334961 ;  /* 0x3fb8aa3ba0a07820 */ /* 0x000fe40000400000 */
[----:B0-----:R-:W-:-:S03]  /*4df0*/  FADD R99, R3, -R13 ;  /* 0x8000000d03637221 */ /* 0x001fc60000000000 */
[----:B------:R-:W-:Y:S01]  /*4e00*/  MUFU.EX2 R17, R17 ;  /* 0x0000001100117308 */ /* 0x000fe20000000800 */
[----:B------:R-:W-:-:S07]  /*4e10*/  FMUL R2, R2, 1.4426950216293334961 ;  /* 0x3fb8aa3b02027820 */ /* 0x000fce0000400000 */
[----:B------:R-:W-:Y:S01]  /*4e20*/  MUFU.EX2 R3, R16 ;  /* 0x0000001000037308 */ /* 0x000fe20000000800 */
[----:B------:R-:W-:Y:S01]  /*4e30*/  FMUL R99, R99, 1.4426950216293334961 ;  /* 0x3fb8aa3b63637820 */ /* 0x000fe20000400000 */
[----:B---3--:R-:W-:-:S06]  /*4e40*/  F2FP.PACK_AB R21, R152, R153 ;  /* 0x000000999815723e */ /* 0x008fcc00000000ff */
[----:B------:R-:W0:Y:S01]  /*4e50*/  MUFU.EX2 R16, R4 ;  /* 0x0000000400107308 */ /* 0x000e220000000800 */
[----:B------:R-:W-:Y:S01]  /*4e60*/  FMUL R54, R18, R54 ;  /* 0x0000003612367220 */ /* 0x000fe20000400000 */
[----:B----4-:R-:W-:Y:S01]  /*4e70*/  F2FP.PACK_AB R20, R154, R155 ;  /* 0x0000009b9a14723e */ /* 0x010fe200000000ff */
[----:B------:R-:W-:Y:S01]  /*4e80*/  FMUL R55, R18, R55 ;  /* 0x0000003712377220 */ /* 0x000fe20000400000 */
[----:B-----5:R-:W-:Y:S01]  /*4e90*/  F2FP.PACK_AB R22, R164, R159 ;  /* 0x0000009fa416723e */ /* 0x020fe200000000ff */
[C---:B------:R-:W-:Y:S02]  /*4ea0*/  FMUL R52, R15.reuse, R52 ;  /* 0x000000340f347220 */ /* 0x040fe40000400000 */
[----:B------:R-:W-:Y:S01]  /*4eb0*/  FMUL R53, R15, R53 ;  /* 0x000000350f357220 */ /* 0x000fe20000400000 */
[----:B------:R3:W4:Y:S01]  /*4ec0*/  MUFU.EX2 R156, R23 ;  /* 0x00000017009c7308 */ /* 0x0007220000000800 */
[C---:B------:R-:W-:Y:S02]  /*4ed0*/  FMUL R70, R18.reuse, R70 ;  /* 0x0000004612467220 */ /* 0x040fe40000400000 */
[----:B------:R-:W-:-:S02]  /*4ee0*/  FMUL R71, R18, R71 ;  /* 0x0000004712477220 */ /* 0x000fc40000400000 */
[C---:B------:R-:W-:Y:S02]  /*4ef0*/  FMUL R68, R15.reuse, R68 ;  /* 0x000000440f447220 */ /* 0x040fe40000400000 */
[----:B------:R-:W-:Y:S01]  /*4f00*/  FMUL R69, R15, R69 ;  /* 0x000000450f457220 */ /* 0x000fe20000400000 */
[----:B---3--:R-:W-:Y:S01]  /*4f10*/  F2FP.PACK_AB R23, R163, R158 ;  /* 0x0000009ea317723e */ /* 0x008fe200000000ff */
[C---:B------:R-:W-:Y:S02]  /*4f20*/  FMUL R66, R18.reuse, R66 ;  /* 0x0000004212427220 */ /* 0x040fe40000400000 */
[----:B------:R-:W-:Y:S02]  /*4f30*/  FMUL R67, R18, R67 ;  /* 0x0000004312437220 */ /* 0x000fe40000400000 */
[C---:B------:R-:W-:Y:S02]  /*4f40*/  FMUL R64, R15.reuse, R64 ;  /* 0x000000400f407220 */ /* 0x040fe40000400000 */
[----:B------:R-:W-:-:S02]  /*4f50*/  FMUL R65, R15, R65 ;  /* 0x000000410f417220 */ /* 0x000fc40000400000 */
[C---:B------:R-:W-:Y:S02]  /*4f60*/  FMUL R138, R18.reuse, R138 ;  /* 0x0000008a128a7220 */ /* 0x040fe40000400000 */
[C---:B------:R-:W-:Y:S02]  /*4f70*/  FMUL R139, R18.reuse, R139 ;  /* 0x0000008b128b7220 */ /* 0x040fe40000400000 */
        /* <DEDUP_REMOVED lines=17> */
[----:B------:R-:W-:Y:S02]  /*5090*/  FMUL R61, R15, R61 ;  /* 0x0000003d0f3d7220 */ /* 0x000fe40000400000 */
[--C-:B------:R-:W-:Y:S01]  /*50a0*/  FADD R98, R98, -R8.reuse ;  /* 0x8000000862627221 */ /* 0x100fe20000000000 */
[----:B------:R-:W-:Y:S01]  /*50b0*/  MUFU.EX2 R161, R161 ;  /* 0x000000a100a17308 */ /* 0x000fe20000000800 */
[--C-:B------:R-:W-:Y:S02]  /*50c0*/  FADD R97, R97, -R8.reuse ;  /* 0x8000000861617221 */ /* 0x100fe40000000000 */
[----:B------:R-:W-:Y:S01]  /*50d0*/  FMUL R98, R98, 1.4426950216293334961 ;  /* 0x3fb8aa3b62627820 */ /* 0x000fe20000400000 */
[C---:B------:R-:W-:Y:S04]  /*50e0*/  HMMA.16816.F32 R52, R20.reuse, R72, R52 ;  /* 0x000000481434723c */ /* 0x040fe80000001834 */
[----:B------:R-:W-:Y:S04]  /*50f0*/  MUFU.EX2 R160, R160 ;  /* 0x000000a000a07308 */ /* 0x000fe80000000800 */
[C---:B------:R-:W-:Y:S04]  /*5100*/  HMMA.16816.F32 R68, R20.reuse, R124, R68 ;  /* 0x0000007c1444723c */ /* 0x040fe80000001844 */
[----:B------:R-:W3:Y:S04]  /*5110*/  MUFU.EX2 R2, R2 ;  /* 0x0000000200027308 */ /* 0x000ee80000000800 */
[C---:B------:R-:W-:Y:S04]  /*5120*/  HMMA.16816.F32 R64, R20.reuse, R116, R64 ;  /* 0x000000741440723c */ /* 0x040fe80000001840 */
[----:B------:R0:W5:Y:S04]  /*5130*/  MUFU.EX2 R4, R99 ;  /* 0x0000006300047308 */ /* 0x0001680000000800 */
[----:B------:R-:W-:Y:S01]  /*5140*/  HMMA.16816.F32 R136, R20, R112, R136 ;  /* 0x000000701488723c */ /* 0x000fe20000001888 */
[----:B------:R-:W-:-:S02]  /*5150*/  FADD R96, R96, -R8 ;  /* 0x8000000860607221 */ /* 0x000fc40000000000 */
[----:B------:R-:W-:-:S05]  /*5160*/  FADD R90, R90, -R11 ;  /* 0x8000000b5a5a7221 */ /* 0x000fca0000000000 */
[----:B------:R-:W-:Y:S01]  /*5170*/  HMMA.16816.F32 R132, R20, R104, R132 ;  /* 0x000000681484723c */ /* 0x000fe20000001884 */
[----:B0-----:R-:W-:-:S07]  /*5180*/  FMUL R99, R16, R27 ;  /* 0x0000001b10637220 */ /* 0x001fce0000400000 */
[----:B------:R-:W-:Y:S01]  /*5190*/  HMMA.16816.F32 R44, R20, R100, R44 ;  /* 0x00000064142c723c */ /* 0x000fe2000000182c */
[----:B------:R-:W-:-:S07]  /*51a0*/  FADD R27, R33, -R13 ;  /* 0x8000000d211b7221 */ /* 0x000fce0000000000 */
[C---:B-1----:R-:W-:Y:S08]  /*51b0*/  HMMA.16816.F32 R48, R20.reuse, R92, R48 ;  /* 0x0000005c1430723c */ /* 0x042ff00000001830 */
[----:B--2---:R-:W-:Y:S07]  /*51c0*/  HMMA.16816.F32 R60, R20, R80, R60 ;  /* 0x00000050143c723c */ /* 0x004fee000000183c */
[----:B------:R-:W-:-:S02]  /*51d0*/  FADD R20, R19, -R8 ;  /* 0x8000000813147221 */ /* 0x000fc40000000000 */
[----:B------:R0:W-:Y:S01]  /*51e0*/  MUFU.EX2 R19, R98 ;  /* 0x0000006200137308 */ /* 0x0001e20000000800 */
[----:B------:R-:W-:Y:S02]  /*51f0*/  FMUL R22, R97, 1.4426950216293334961 ;  /* 0x3fb8aa3b61167820 */ /* 0x000fe40000400000 */
[----:B------:R-:W-:Y:S02]  /*5200*/  FMUL R97, R17, R25 ;  /* 0x0000001911617220 */ /* 0x000fe40000400000 */
[--C-:B------:R-:W-:Y:S02]  /*5210*/  FADD R23, R91, -R11.reuse ;  /* 0x8000000b5b177221 */ /* 0x100fe40000000000 */
[--C-:B------:R-:W-:Y:S02]  /*5220*/  FADD R25, R89, -R11.reuse ;  /* 0x8000000b59197221 */ /* 0x100fe40000000000 */
[----:B0-----:R-:W-:Y:S02]  /*5230*/  FMUL R98, R16, R26 ;  /* 0x0000001a10627220 */ /* 0x001fe40000400000 */
[----:B------:R-:W-:-:S02]  /*5240*/  FADD R26, R88, -R11 ;  /* 0x8000000b581a7221 */ /* 0x000fc40000000000 */
[----:B------:R-:W-:Y:S02]  /*5250*/  FMUL R129, R17, R41 ;  /* 0x0000002911817220 */ /* 0x000fe40000400000 */
[----:B------:R-:W-:Y:S02]  /*5260*/  FMUL R20, R20, 1.4426950216293334961 ;  /* 0x3fb8aa3b14147820 */ /* 0x000fe40000400000 */
[----:B------:R-:W-:Y:S02]  /*5270*/  FMUL R21, R96, 1.4426950216293334961 ;  /* 0x3fb8aa3b60157820 */ /* 0x000fe40000400000 */
[----:B------:R-:W-:Y:S02]  /*5280*/  FMUL R23, R23, 1.4426950216293334961 ;  /* 0x3fb8aa3b17177820 */ /* 0x000fe40000400000 */
[----:B------:R-:W-:Y:S02]  /*5290*/  FMUL R25, R25, 1.4426950216293334961 ;  /* 0x3fb8aa3b19197820 */ /* 0x000fe40000400000 */
[----:B------:R-:W-:-:S02]  /*52a0*/  FMUL R26, R26, 1.4426950216293334961 ;  /* 0x3fb8aa3b1a1a7820 */ /* 0x000fc40000400000 */
[C---:B------:R-:W-:Y:S02]  /*52b0*/  FMUL R41, R17.reuse, R109 ;  /* 0x0000006d11297220 */ /* 0x040fe40000400000 */
[----:B------:R-:W-:Y:S02]  /*52c0*/  FMUL R90, R90, 1.4426950216293334961 ;  /* 0x3fb8aa3b5a5a7820 */ /* 0x000fe40000400000 */
[----:B------:R-:W-:Y:S01]  /*52d0*/  FMUL R109, R17, R29 ;  /* 0x0000001d116d7220 */ /* 0x000fe20000400000 */
[----:B----4-:R-:W-:Y:S01]  /*52e0*/  F2FP.PACK_AB R144, R156, R157 ;  /* 0x0000009d9c90723e */ /* 0x010fe200000000ff */
[----:B------:R-:W-:Y:S01]  /*52f0*/  FMUL R29, R27, 1.4426950216293334961 ;  /* 0x3fb8aa3b1b1d7820 */ /* 0x000fe20000400000 */
[----:B---3--:R-:W-:Y:S01]  /*5300*/  F2FP.PACK_AB R145, R0, R2 ;  /* 0x000000020091723e */ /* 0x008fe200000000ff */
[----:B------:R-:W-:Y:S01]  /*5310*/  FMUL R128, R17, R40 ;  /* 0x0000002811807220 */ /* 0x000fe20000400000 */
[----:B------:R-:W-:Y:S01]  /*5320*/  F2FP.PACK_AB R146, R160, R161 ;  /* 0x000000a1a092723e */ /* 0x000fe200000000ff */
[----:B------:R-:W-:Y:S01]  /*5330*/  FMUL R130, R16, R42 ;  /* 0x0000002a10827220 */ /* 0x000fe20000400000 */
[----:B-----5:R-:W-:Y:S01]  /*5340*/  F2FP.PACK_AB R147, R4, R3 ;  /* 0x000000030493723e */ /* 0x020fe200000000ff */
[----:B------:R-:W-:-:S02]  /*5350*/  FMUL R131, R16, R43 ;  /* 0x0000002b10837220 */ /* 0x000fc40000400000 */
[C---:B------:R-:W-:Y:S02]  /*5360*/  FMUL R96, R17.reuse, R24 ;  /* 0x0000001811607220 */ /* 0x040fe40000400000 */
[C---:B------:R-:W-:Y:S01]  /*5370*/  FMUL R76, R17.reuse, R76 ;  /* 0x0000004c114c7220 */ /* 0x040fe20000400000 */
[----:B------:R0:W-:Y:S01]  /*5380*/  MUFU.EX2 R24, R90 ;  /* 0x0000005a00187308 */ /* 0x0001e20000000800 */
[----:B------:R-:W-:Y:S02]  /*5390*/  FMUL R77, R17, R77 ;  /* 0x0000004d114d7220 */ /* 0x000fe40000400000 */
[C---:B------:R-:W-:Y:S02]  /*53a0*/  FMUL R78, R16.reuse, R78 ;  /* 0x0000004e104e7220 */ /* 0x040fe40000400000 */
[----:B------:R-:W-:Y:S02]  /*53b0*/  FMUL R79, R16, R79 ;  /* 0x0000004f104f7220 */ /* 0x000fe40000400000 */
[----:B------:R-:W-:-:S02]  /*53c0*/  FADD R151, R151, -R12 ;  /* 0x8000000c97977221 */ /* 0x000fc40000000000 */
[--C-:B------:R-:W-:Y:S02]  /*53d0*/  FADD R150, R150, -R12.reuse ;  /* 0x8000000c96967221 */ /* 0x100fe40000000000 */
[----:B------:R-:W-:Y:S02]  /*53e0*/  FADD R149, R149, -R12 ;  /* 0x8000000c95957221 */ /* 0x000fe40000000000 */
[--C-:B------:R-:W-:Y:S02]  /*53f0*/  FADD R27, R32, -R13.reuse ;  /* 0x8000000d201b7221 */ /* 0x100fe40000000000 */
[----:B------:R-:W-:Y:S01]  /*5400*/  FADD R35, R35, -R13 ;  /* 0x8000000d23237221 */ /* 0x000fe20000000000 */
[----:B------:R-:W-:Y:S01]  /*5410*/  MUFU.EX2 R20, R20 ;  /* 0x0000001400147308 */ /* 0x000fe20000000800 */
[----:B------:R-:W-:Y:S02]  /*5420*/  FMUL R40, R17, R108 ;  /* 0x0000006c11287220 */ /* 0x000fe40000400000 */
[----:B------:R-:W-:-:S02]  /*5430*/  FMUL R42, R16, R110 ;  /* 0x0000006e102a7220 */ /* 0x000fc40000400000 */
[C---:B------:R-:W-:Y:S02]  /*5440*/  FMUL R43, R16.reuse, R111 ;  /* 0x0000006f102b7220 */ /* 0x040fe40000400000 */
[C---:B------:R-:W-:Y:S01]  /*5450*/  FMUL R56, R17.reuse, R56 ;  /* 0x0000003811387220 */ /* 0x040fe20000400000 */
[----:B------:R-:W-:Y:S01]  /*5460*/  MUFU.EX2 R22, R22 ;  /* 0x0000001600167308 */ /* 0x000fe20000000800 */
[C---:B------:R-:W-:Y:S02]  /*5470*/  FMUL R57, R17.reuse, R57 ;  /* 0x0000003911397220 */ /* 0x040fe40000400000 */
[C---:B------:R-:W-:Y:S02]  /*5480*/  FMUL R58, R16.reuse, R58 ;  /* 0x0000003a103a7220 */ /* 0x040fe40000400000 */
[----:B------:R-:W-:Y:S02]  /*5490*/  FMUL R59, R16, R59 ;  /* 0x0000003b103b7220 */ /* 0x000fe40000400000 */
[C---:B------:R-:W-:Y:S01]  /*54a0*/  FMUL R120, R17.reuse, R120 ;  /* 0x0000007811787220 */ /* 0x040fe20000400000 */
[----:B------:R-:W-:Y:S01]  /*54b0*/  MUFU.EX2 R21, R21 ;  /* 0x0000001500157308 */ /* 0x000fe20000000800 */
[----:B------:R-:W-:-:S02]  /*54c0*/  FMUL R121, R17, R121 ;  /* 0x0000007911797220 */ /* 0x000fc40000400000 */
[C---:B------:R-:W-:Y:S02]  /*54d0*/  FMUL R122, R16.reuse, R122 ;  /* 0x0000007a107a7220 */ /* 0x040fe40000400000 */
[C---:B------:R-:W-:Y:S02]  /*54e0*/  FMUL R123, R16.reuse, R123 ;  /* 0x0000007b107b7220 */ /* 0x040fe40000400000 */
[C---:B------:R-:W-:Y:S01]  /*54f0*/  FMUL R108, R17.reuse, R28 ;  /* 0x0000001c116c7220 */ /* 0x040fe20000400000 */
[----:B------:R-:W1:Y:S01]  /*5500*/  MUFU.EX2 R23, R23 ;  /* 0x0000001700177308 */ /* 0x000e620000000800 */
[C---:B------:R-:W-:Y:S02]  /*5510*/  FMUL R110, R16.reuse, R30 ;  /* 0x0000001e106e7220 */ /* 0x040fe40000400000 */
[----:B------:R-:W-:Y:S02]  /*5520*/  FMUL R111, R16, R31 ;  /* 0x0000001f106f7220 */ /* 0x000fe40000400000 */
[----:B------:R-:W-:-:S02]  /*5530*/  FMUL R88, R17, R84 ;  /* 0x0000005411587220 */ /* 0x000fc40000400000 */
[----:B------:R-:W-:Y:S01]  /*5540*/  FMUL R89, R17, R85 ;  /* 0x0000005511597220 */ /* 0x000fe20000400000 */
[----:B------:R-:W-:Y:S01]  /*5550*/  MUFU.EX2 R25, R25 ;  /* 0x0000001900197308 */ /* 0x000fe20000000800 */
[C---:B0-----:R-:W-:Y:S02]  /*5560*/  FMUL R90, R16.reuse, R86 ;  /* 0x00000056105a7220 */ /* 0x041fe40000400000 */
[----:B------:R-:W-:Y:S02]  /*5570*/  FMUL R91, R16, R87 ;  /* 0x00000057105b7220 */ /* 0x000fe40000400000 */
[----:B------:R-:W-:Y:S02]  /*5580*/  FADD R148, R148, -R12 ;  /* 0x8000000c94947221 */ /* 0x000fe40000000000 */
[----:B------:R-:W-:Y:S01]  /*5590*/  FADD R143, R143, -R13 ;  /* 0x8000000d8f8f7221 */ /* 0x000fe20000000000 */
[----:B------:R-:W0:Y:S01]  /*55a0*/  MUFU.EX2 R26, R26 ;  /* 0x0000001a001a7308 */ /* 0x000e220000000800 */
[----:B------:R-:W-:-:S02]  /*55b0*/  FMUL R30, R151, 1.4426950216293334961 ;  /* 0x3fb8aa3b971e7820 */ /* 0x000fc40000400000 */
[----:B------:R-:W-:Y:S02]  /*55c0*/  FMUL R31, R150, 1.4426950216293334961 ;  /* 0x3fb8aa3b961f7820 */ /* 0x000fe40000400000 */
[----:B------:R-:W-:Y:S02]  /*55d0*/  FMUL R28, R149, 1.4426950216293334961 ;  /* 0x3fb8aa3b951c7820 */ /* 0x000fe40000400000 */
[----:B------:R-:W-:Y:S02]  /*55e0*/  FMUL R27, R27, 1.4426950216293334961 ;  /* 0x3fb8aa3b1b1b7820 */ /* 0x000fe40000400000 */
[----:B------:R-:W-:Y:S02]  /*55f0*/  FMUL R35, R35, 1.4426950216293334961 ;  /* 0x3fb8aa3b23237820 */ /* 0x000fe40000400000 */
[----:B------:R-:W-:Y:S01]  /*5600*/  FADD R38, R38, -R8 ;  /* 0x8000000826267221 */ /* 0x000fe20000000000 */
[----:B------:R-:W-:Y:S01]  /*5610*/  HMMA.16816.F32 R76, R144, R80, R76 ;  /* 0x00000050904c723c */ /* 0x000fe2000000184c */
[----:B------:R-:W-:-:S02]  /*5620*/  FMUL R148, R148, 1.4426950216293334961 ;  /* 0x3fb8aa3b94947820 */ /* 0x000fc40000400000 */
[----:B------:R-:W-:Y:S01]  /*5630*/  FMUL R143, R143, 1.4426950216293334961 ;  /* 0x3fb8aa3b8f8f7820 */ /* 0x000fe20000400000 */
[----:B------:R-:W-:Y:S03]  /*5640*/  MUFU.EX2 R30, R30 ;  /* 0x0000001e001e7308 */ /* 0x000fe60000000800 */
[----:B------:R-:W-:Y:S01]  /*5650*/  FMUL R80, R38, 1.4426950216293334961 ;  /* 0x3fb8aa3b26507820 */ /* 0x000fe20000400000 */
[----:B------:R-:W-:Y:S01]  /*5660*/  HMMA.16816.F32 R128, R144, R72, R128 ;  /* 0x000000489080723c */ /* 0x000fe20000001880 */
[----:B------:R-:W-:-:S03]  /*5670*/  FADD R38, R37, -R8 ;  /* 0x8000000825267221 */ /* 0x000fc60000000000 */
[----:B------:R-:W2:Y:S04]  /*5680*/  MUFU.EX2 R31, R31 ;  /* 0x0000001f001f7308 */ /* 0x000ea80000000800 */
[C---:B------:R-:W-:Y:S04]  /*5690*/  HMMA.16816.F32 R56, R144.reuse, R124, R56 ;  /* 0x0000007c9038723c */ /* 0x040fe80000001838 */
[----:B------:R-:W-:Y:S04]  /*56a0*/  MUFU.EX2 R28, R28 ;  /* 0x0000001c001c7308 */ /* 0x000fe80000000800 */
[C---:B------:R-:W-:Y:S04]  /*56b0*/  HMMA.16816.F32 R120, R144.reuse, R116, R120 ;  /* 0x000000749078723c */ /* 0x040fe80000001878 */
[----:B------:R-:W-:Y:S04]  /*56c0*/  MUFU.EX2 R33, R148 ;  /* 0x0000009400217308 */ /* 0x000fe80000000800 */
[C---:B------:R-:W-:Y:S04]  /*56d0*/  HMMA.16816.F32 R40, R144.reuse, R112, R40 ;  /* 0x000000709028723c */ /* 0x040fe80000001828 */
[----:B------:R-:W-:Y:S04]  /*56e0*/  MUFU.EX2 R29, R29 ;  /* 0x0000001d001d7308 */ /* 0x000fe80000000800 */
[C---:B------:R-:W-:Y:S04]  /*56f0*/  HMMA.16816.F32 R108, R144.reuse, R104, R108 ;  /* 0x00000068906c723c */ /* 0x040fe8000000186c */
[----:B------:R-:W3:Y:S04]  /*5700*/  MUFU.EX2 R32, R143 ;  /* 0x0000008f00207308 */ /* 0x000ee80000000800 */
[C---:B------:R-:W-:Y:S04]  /*5710*/  HMMA.16816.F32 R96, R144.reuse, R100, R96 ;  /* 0x000000649060723c */ /* 0x040fe80000001860 */
[----:B------:R-:W-:Y:S04]  /*5720*/  MUFU.EX2 R27, R27 ;  /* 0x0000001b001b7308 */ /* 0x000fe80000000800 */
[----:B------:R-:W-:Y:S04]  /*5730*/  HMMA.16816.F32 R88, R144, R92, R88 ;  /* 0x0000005c9058723c */ /* 0x000fe80000001858 */
[----:B------:R-:W4:Y:S01]  /*5740*/  MUFU.EX2 R35, R35 ;  /* 0x0000002300237308 */ /* 0x000f220000000800 */
[----:B-1----:R-:W-:-:S02]  /*5750*/  F2FP.PACK_AB R84, R24, R23 ;  /* 0x000000171854723e */ /* 0x002fc400000000ff */
[----:B------:R-:W-:-:S05]  /*5760*/  FMUL R92, R38, 1.4426950216293334961 ;  /* 0x3fb8aa3b265c7820 */ /* 0x000fca0000400000 */
[----:B------:R1:W-:Y:S01]  /*5770*/  MUFU.EX2 R37, R80 ;  /* 0x0000005000257308 */ /* 0x0003e20000000800 */
[----:B------:R-:W-:Y:S02]  /*5780*/  F2FP.PACK_AB R85, R20, R19 ;  /* 0x000000131455723e */ /* 0x000fe400000000ff */
[----:B0-----:R-:W-:Y:S01]  /*5790*/  F2FP.PACK_AB R86, R26, R25 ;  /* 0x000000191a56723e */ /* 0x001fe200000000ff */
[----:B-1----:R-:W-:Y:S01]  /*57a0*/  FADD R80, R142, -R11 ;  /* 0x8000000b8e507221 */ /* 0x002fe20000000000 */
[----:B------:R-:W-:-:S03]  /*57b0*/  F2FP.PACK_AB R87, R21, R22 ;  /* 0x000000161557723e */ /* 0x000fc600000000ff */
[----:B------:R-:W-:Y:S02]  /*57c0*/  FMUL R81, R80, 1.4426950216293334961 ;  /* 0x3fb8aa3b50517820 */ /* 0x000fe40000400000 */
[--C-:B------:R-:W-:Y:S02]  /*57d0*/  FADD R80, R141, -R11.reuse ;  /* 0x8000000b8d507221 */ /* 0x100fe40000000000 */
[----:B------:R-:W-:Y:S02]  /*57e0*/  FADD R38, R36, -R8 ;  /* 0x8000000824267221 */ /* 0x000fe40000000000 */
[----:B------:R0:W-:Y:S01]  /*57f0*/  MUFU.EX2 R36, R92 ;  /* 0x0000005c00247308 */ /* 0x0001e20000000800 */
[----:B------:R-:W-:Y:S01]  /*5800*/  HMMA.16816.F32 R52, R84, R74, R52 ;  /* 0x0000004a5434723c */ /* 0x000fe20000001834 */
[----:B0-----:R-:W-:Y:S02]  /*5810*/  FMUL R92, R80, 1.4426950216293334961 ;  /* 0x3fb8aa3b505c7820 */ /* 0x001fe40000400000 */
[----:B------:R-:W-:-:S05]  /*5820*/  FADD R80, R140, -R11 ;  /* 0x8000000b8c507221 */ /* 0x000fca0000000000 */
[----:B------:R-:W-:Y:S01]  /*5830*/  HMMA.16816.F32 R68, R84, R126, R68 ;  /* 0x0000007e5444723c */ /* 0x000fe20000001844 */
[----:B------:R-:W-:Y:S02]  /*5840*/  FMUL R93, R80, 1.4426950216293334961 ;  /* 0x3fb8aa3b505d7820 */ /* 0x000fe40000400000 */
[----:B------:R-:W-:-:S05]  /*5850*/  FADD R80, R39, -R8 ;  /* 0x8000000827507221 */ /* 0x000fca0000000000 */
[C---:B------:R-:W-:Y:S01]  /*5860*/  HMMA.16816.F32 R64, R84.reuse, R118, R64 ;  /* 0x000000765440723c */ /* 0x040fe20000001840 */
[----:B------:R-:W-:Y:S07]  /*5870*/  MUFU.EX2 R141, R81 ;  /* 0x00000051008d7308 */ /* 0x000fee0000000800 */
[----:B------:R-:W-:Y:S01]  /*5880*/  HMMA.16816.F32 R136, R84, R114, R136 ;  /* 0x000000725488723c */ /* 0x000fe20000001888 */
[----:B------:R-:W-:-:S07]  /*5890*/  FMUL R143, R80, 1.4426950216293334961 ;  /* 0x3fb8aa3b508f7820 */ /* 0x000fce0000400000 */
[C---:B------:R-:W-:Y:S08]  /*58a0*/  HMMA.16816.F32 R132, R84.reuse, R106, R132 ;  /* 0x0000006a5484723c */ /* 0x040ff00000001884 */
[C---:B------:R-:W-:Y:S08]  /*58b0*/  HMMA.16816.F32 R44, R84.reuse, R102, R44 ;  /* 0x00000066542c723c */ /* 0x040ff0000000182c */
[C---:B------:R-:W-:Y:S08]  /*58c0*/  HMMA.16816.F32 R48, R84.reuse, R94, R48 ;  /* 0x0000005e5430723c */ /* 0x040ff00000001830 */
[----:B------:R-:W-:Y:S07]  /*58d0*/  HMMA.16816.F32 R60, R84, R82, R60 ;  /* 0x00000052543c723c */ /* 0x000fee000000183c */
[----:B--2---:R-:W-:-:S02]  /*58e0*/  F2FP.PACK_AB R84, R31, R30 ;  /* 0x0000001e1f54723e */ /* 0x004fc400000000ff */
[----:B---3--:R-:W-:Y:S02]  /*58f0*/  F2FP.PACK_AB R85, R32, R29 ;  /* 0x0000001d2055723e */ /* 0x008fe400000000ff */
[----:B------:R-:W-:Y:S02]  /*5900*/  F2FP.PACK_AB R86, R33, R28 ;  /* 0x0000001c2156723e */ /* 0x000fe400000000ff */
[----:B----4-:R-:W-:Y:S01]  /*5910*/  F2FP.PACK_AB R87, R35, R27 ;  /* 0x0000001b2357723e */ /* 0x010fe200000000ff */
[----:B------:R-:W-:Y:S06]  /*5920*/  MUFU.EX2 R140, R92 ;  /* 0x0000005c008c7308 */ /* 0x000fec0000000800 */
[C---:B------:R-:W-:Y:S02]  /*5930*/  HMMA.16816.F32 R72, R84.reuse, R74, R128 ;  /* 0x0000004a5448723c */ /* 0x040fe40000001880 */
[----:B------:R0:W-:Y:S06]  /*5940*/  MUFU.EX2 R39, R93 ;  /* 0x0000005d00277308 */ /* 0x0001ec0000000800 */
[C---:B------:R-:W-:Y:S01]  /*5950*/  HMMA.16816.F32 R56, R84.reuse, R126, R56 ;  /* 0x0000007e5438723c */ /* 0x040fe20000001838 */
[----:B------:R-:W-:Y:S07]  /*5960*/  LDSM.16.M88.4 R124, [R252+0x8400] ;  /* 0x00840000fc7c783b */ /* 0x000fee0000000200 */
[C---:B------:R-:W-:Y:S01]  /*5970*/  HMMA.16816.F32 R120, R84.reuse, R118, R120 ;  /* 0x000000765478723c */ /* 0x040fe20000001878 */
[----:B------:R-:W-:Y:S07]  /*5980*/  LDSM.16.M88.4 R116, [R252+0x8800] ;  /* 0x00880000fc74783b */ /* 0x000fee0000000200 */
[C---:B------:R-:W-:Y:S01]  /*5990*/  HMMA.16816.F32 R112, R84.reuse, R114, R40 ;  /* 0x000000725470723c */ /* 0x040fe20000001828 */
[----:B------:R-:W1:Y:S07]  /*59a0*/  LDSM.16.M88.4 R40, [R252+0x8000] ;  /* 0x00800000fc28783b */ /* 0x000e6e0000000200 */
[C---:B------:R-:W-:Y:S01]  /*59b0*/  HMMA.16816.F32 R104, R84.reuse, R106, R108 ;  /* 0x0000006a5468723c */ /* 0x040fe2000000186c */
[----:B------:R-:W2:Y:S07]  /*59c0*/  LDSM.16.M88.4 R108, [R252+0x8c00] ;  /* 0x008c0000fc6c783b */ /* 0x000eae0000000200 */
[C---:B------:R-:W-:Y:S01]  /*59d0*/  HMMA.16816.F32 R96, R84.reuse, R102, R96 ;  /* 0x000000665460723c */ /* 0x040fe20000001860 */
[----:B------:R-:W3:Y:S07]  /*59e0*/  LDSM.16.M88.4 R100, [R252+0x9000] ;  /* 0x00900000fc64783b */ /* 0x000eee0000000200 */
[C---:B------:R-:W-:Y:S01]  /*59f0*/  HMMA.16816.F32 R88, R84.reuse, R94, R88 ;  /* 0x0000005e5458723c */ /* 0x040fe20000001858 */
[----:B0-----:R-:W0:Y:S07]  /*5a00*/  LDSM.16.M88.4 R92, [R252+0x9400] ;  /* 0x00940000fc5c783b */ /* 0x001e2e0000000200 */
[----:B------:R-:W-:Y:S01]  /*5a10*/  HMMA.16816.F32 R80, R84, R82, R76 ;  /* 0x000000525450723c */ /* 0x000fe2000000184c */
[----:B------:R-:W4:Y:S04]  /*5a20*/  LDSM.16.M88.4 R84, [R252+0x9800] ;  /* 0x00980000fc54783b */ /* 0x000f280000000200 */
[----:B------:R-:W5:Y:S01]  /*5a30*/  LDSM.16.M88.4 R76, [R252+0x9c00] ;  /* 0x009c0000fc4c783b */ /* 0x000f620000000200 */
[----:B------:R-:W-:-:S02]  /*5a40*/  FADD R184, R184, -R11 ;  /* 0x8000000bb8b87221 */ /* 0x000fc40000000000 */
[----:B------:R-:W-:Y:S02]  /*5a50*/  FMUL R38, R38, 1.4426950216293334961 ;  /* 0x3fb8aa3b26267820 */ /* 0x000fe40000400000 */
[----:B------:R-:W-:Y:S02]  /*5a60*/  FMUL R184, R184, 1.4426950216293334961 ;  /* 0x3fb8aa3bb8b87820 */ /* 0x000fe40000400000 */
[--C-:B------:R-:W-:Y:S02]  /*5a70*/  FADD R147, R176, -R12.reuse ;  /* 0x8000000cb0937221 */ /* 0x100fe40000000000 */
[--C-:B------:R-:W-:Y:S02]  /*5a80*/  FADD R177, R177, -R12.reuse ;  /* 0x8000000cb1b17221 */ /* 0x100fe40000000000 */
[--C-:B------:R-:W-:Y:S02]  /*5a90*/  FADD R173, R173, -R12.reuse ;  /* 0x8000000cadad7221 */ /* 0x100fe40000000000 */
[----:B------:R-:W-:-:S02]  /*5aa0*/  FADD R168, R168, -R12 ;  /* 0x8000000ca8a87221 */ /* 0x000fc40000000000 */
[--C-:B------:R-:W-:Y:S02]  /*5ab0*/  FADD R185, R185, -R13.reuse ;  /* 0x8000000db9b97221 */ /* 0x100fe40000000000 */
[--C-:B------:R-:W-:Y:S02]  /*5ac0*/  FADD R183, R183, -R13.reuse ;  /* 0x8000000db7b77221 */ /* 0x100fe40000000000 */
[--C-:B------:R-:W-:Y:S01]  /*5ad0*/  FADD R150, R34, -R13.reuse ;  /* 0x8000000d22967221 */ /* 0x100fe20000000000 */
[----:B------:R-:W-:Y:S01]  /*5ae0*/  MUFU.EX2 R38, R38 ;  /* 0x0000002600267308 */ /* 0x000fe20000000800 */
[----:B------:R-:W-:Y:S02]  /*5af0*/  FADD R179, R179, -R13 ;  /* 0x8000000db3b37221 */ /* 0x000fe40000000000 */
[----:B------:R-:W-:Y:S02]  /*5b00*/  FMUL R147, R147, 1.4426950216293334961 ;  /* 0x3fb8aa3b93937820 */ /* 0x000fe40000400000 */
[----:B------:R-:W-:-:S03]  /*5b10*/  FMUL R144, R177, 1.4426950216293334961 ;  /* 0x3fb8aa3bb1907820 */ /* 0x000fc60000400000 */
[----:B------:R-:W0:Y:S01]  /*5b20*/  MUFU.EX2 R142, R184 ;  /* 0x000000b8008e7308 */ /* 0x000e220000000800 */
[----:B------:R-:W-:Y:S02]  /*5b30*/  FMUL R145, R173, 1.4426950216293334961 ;  /* 0x3fb8aa3bad917820 */ /* 0x000fe40000400000 */
[----:B------:R-:W-:Y:S02]  /*5b40*/  FMUL R146, R168, 1.4426950216293334961 ;  /* 0x3fb8aa3ba8927820 */ /* 0x000fe40000400000 */
[----:B------:R-:W-:-:S03]  /*5b50*/  FMUL R148, R185, 1.4426950216293334961 ;  /* 0x3fb8aa3bb9947820 */ /* 0x000fc60000400000 */
[----:B------:R-:W0:Y:S01]  /*5b60*/  MUFU.EX2 R143, R143 ;  /* 0x0000008f008f7308 */ /* 0x000e220000000800 */
[----:B------:R-:W-:Y:S02]  /*5b70*/  FMUL R149, R183, 1.4426950216293334961 ;  /* 0x3fb8aa3bb7957820 */ /* 0x000fe40000400000 */
[----:B------:R-:W-:Y:S02]  /*5b80*/  FMUL R150, R150, 1.4426950216293334961 ;  /* 0x3fb8aa3b96967820 */ /* 0x000fe40000400000 */
[----:B------:R-:W-:-:S03]  /*5b90*/  FMUL R179, R179, 1.4426950216293334961 ;  /* 0x3fb8aa3bb3b37820 */ /* 0x000fc60000400000 */
[----:B------:R-:W-:Y:S01]  /*5ba0*/  MUFU.EX2 R147, R147 ;  /* 0x0000009300937308 */ /* 0x000fe20000000800 */
[----:B------:R-:W-:-:S07]  /*5bb0*/  FADD R156, R157, R156 ;  /* 0x0000009c9d9c7221 */ /* 0x000fce0000000000 */
[----:B------:R-:W0:Y:S01]  /*5bc0*/  MUFU.EX2 R144, R144 ;  /* 0x0000009000907308 */ /* 0x000e220000000800 */
[----:B------:R-:W-:-:S07]  /*5bd0*/  FADD R152, R153, R152 ;  /* 0x0000009899987221 */ /* 0x000fce0000000000 */
[----:B------:R-:W-:Y:S01]  /*5be0*/  MUFU.EX2 R145, R145 ;  /* 0x0000009100917308 */ /* 0x000fe20000000800 */
[----:B------:R-:W-:-:S07]  /*5bf0*/  FADD R154, R155, R154 ;  /* 0x0000009a9b9a7221 */ /* 0x000fce0000000000 */
[----:B------:R-:W-:Y:S08]  /*5c00*/  MUFU.EX2 R146, R146 ;  /* 0x0000009200927308 */ /* 0x000ff00000000800 */
[----:B------:R-:W-:Y:S08]  /*5c10*/  MUFU.EX2 R148, R148 ;  /* 0x0000009400947308 */ /* 0x000ff00000000800 */
[----:B------:R-:W0:Y:S08]  /*5c20*/  MUFU.EX2 R149, R149 ;  /* 0x0000009500957308 */ /* 0x000e300000000800 */
[----:B------:R-:W-:Y:S08]  /*5c30*/  MUFU.EX2 R34, R179 ;  /* 0x000000b300227308 */ /* 0x000ff00000000800 */
[----:B------:R-:W2:Y:S01]  /*5c40*/  MUFU.EX2 R150, R150 ;  /* 0x0000009600967308 */ /* 0x000ea20000000800 */
[----:B0-----:R-:W-:Y:S01]  /*5c50*/  F2FP.PACK_AB R128, R141, R142 ;  /* 0x0000008e8d80723e */ /* 0x001fe200000000ff */
[----:B------:R-:W-:Y:S01]  /*5c60*/  FADD R2, R2, R0 ;  /* 0x0000000002027221 */ /* 0x000fe20000000000 */
[----:B------:R-:W-:Y:S01]  /*5c70*/  F2FP.PACK_AB R129, R36, R37 ;  /* 0x000000252481723e */ /* 0x000fe200000000ff */
[----:B------:R-:W-:Y:S01]  /*5c80*/  FADD R161, R161, R156 ;  /* 0x0000009ca1a17221 */ /* 0x000fe20000000000 */
[----:B------:R-:W-:-:S02]  /*5c90*/  F2FP.PACK_AB R130, R39, R140 ;  /* 0x0000008c2782723e */ /* 0x000fc400000000ff */
[----:B------:R-:W-:Y:S01]  /*5ca0*/  F2FP.PACK_AB R131, R143, R38 ;  /* 0x000000268f83723e */ /* 0x000fe200000000ff */
[----:B------:R-:W-:Y:S02]  /*5cb0*/  FADD R152, R158, R152 ;  /* 0x000000989e987221 */ /* 0x000fe40000000000 */
[----:B------:R-:W-:Y:S02]  /*5cc0*/  FADD R154, R159, R154 ;  /* 0x0000009a9f9a7221 */ /* 0x000fe40000000000 */
[----:B------:R-:W-:Y:S02]  /*5cd0*/  FADD R3, R3, R2 ;  /* 0x0000000203037221 */ /* 0x000fe40000000000 */
[----:B------:R-:W-:Y:S01]  /*5ce0*/  FADD R161, R160, R161 ;  /* 0x000000a1a0a17221 */ /* 0x000fe20000000000 */
[----:B-1----:R-:W-:Y:S01]  /*5cf0*/  HMMA.16816.F32 R52, R128, R40, R52 ;  /* 0x000000288034723c */ /* 0x002fe20000001834 */
[----:B------:R-:W-:Y:S02]  /*5d00*/  FADD R152, R163, R152 ;  /* 0x00000098a3987221 */ /* 0x000fe40000000000 */
[----:B------:R-:W-:-:S02]  /*5d10*/  FADD R154, R164, R154 ;  /* 0x0000009aa49a7221 */ /* 0x000fc40000000000 */
[----:B------:R-:W-:-:S03]  /*5d20*/  FADD R4, R4, R3 ;  /* 0x0000000304047221 */ /* 0x000fc60000000000 */
[----:B------:R-:W-:Y:S01]  /*5d30*/  HMMA.16816.F32 R68, R128, R124, R68 ;  /* 0x0000007c8044723c */ /* 0x000fe20000001844 */
[----:B------:R-:W-:Y:S02]  /*5d40*/  FADD R30, R30, R161 ;  /* 0x000000a11e1e7221 */ /* 0x000fe40000000000 */
[----:B------:R-:W-:-:S05]  /*5d50*/  FADD R19, R19, R152 ;  /* 0x0000009813137221 */ /* 0x000fca0000000000 */
[----:B------:R-:W-:Y:S01]  /*5d60*/  HMMA.16816.F32 R64, R128, R116, R64 ;  /* 0x000000748040723c */ /* 0x000fe20000001840 */
[----:B------:R-:W-:Y:S02]  /*5d70*/  FADD R23, R23, R154 ;  /* 0x0000009a17177221 */ /* 0x000fe40000000000 */
[----:B------:R-:W-:-:S05]  /*5d80*/  FADD R29, R29, R4 ;  /* 0x000000041d1d7221 */ /* 0x000fca0000000000 */
[----:B--2---:R-:W-:Y:S01]  /*5d90*/  HMMA.16816.F32 R136, R128, R108, R136 ;  /* 0x0000006c8088723c */ /* 0x004fe20000001888 */
[----:B------:R-:W-:-:S07]  /*5da0*/  FADD R31, R31, R30 ;  /* 0x0000001e1f1f7221 */ /* 0x000fce0000000000 */
[C---:B---3--:R-:W-:Y:S08]  /*5db0*/  HMMA.16816.F32 R132, R128.reuse, R100, R132 ;  /* 0x000000648084723c */ /* 0x048ff00000001884 */
[C---:B------:R-:W-:Y:S08]  /*5dc0*/  HMMA.16816.F32 R44, R128.reuse, R92, R44 ;  /* 0x0000005c802c723c */ /* 0x040ff0000000182c */
[C---:B----4-:R-:W-:Y:S08]  /*5dd0*/  HMMA.16816.F32 R48, R128.reuse, R84, R48 ;  /* 0x000000548030723c */ /* 0x050ff00000001830 */
[----:B-----5:R-:W-:Y:S07]  /*5de0*/  HMMA.16816.F32 R60, R128, R76, R60 ;  /* 0x0000004c803c723c */ /* 0x020fee000000183c */
[----:B------:R-:W-:-:S02]  /*5df0*/  F2FP.PACK_AB R128, R144, R147 ;  /* 0x000000939080723e */ /* 0x000fc400000000ff */
[----:B------:R-:W-:Y:S02]  /*5e00*/  F2FP.PACK_AB R129, R149, R148 ;  /* 0x000000949581723e */ /* 0x000fe400000000ff */
[----:B------:R-:W-:Y:S02]  /*5e10*/  F2FP.PACK_AB R130, R146, R145 ;  /* 0x000000919282723e */ /* 0x000fe400000000ff */
[----:B------:R-:W-:Y:S01]  /*5e20*/  F2FP.PACK_AB R131, R150, R34 ;  /* 0x000000229683723e */ /* 0x000fe200000000ff */
[----:B------:R-:W-:Y:S02]  /*5e30*/  FADD R19, R20, R19 ;  /* 0x0000001314137221 */ /* 0x000fe40000000000 */
[----:B------:R-:W-:Y:S02]  /*5e40*/  FADD R24, R24, R23 ;  /* 0x0000001718187221 */ /* 0x000fe40000000000 */
[----:B------:R-:W-:Y:S02]  /*5e50*/  FADD R180, R180, -R11 ;  /* 0x8000000bb4b47221 */ /* 0x000fe40000000000 */
[----:B------:R-:W-:Y:S01]  /*5e60*/  HMMA.16816.F32 R72, R128, R40, R72 ;  /* 0x000000288048723c */ /* 0x000fe20000001848 */
[----:B------:R-:W-:-:S02]  /*5e70*/  FADD R20, R32, R29 ;  /* 0x0000001d20147221 */ /* 0x000fc40000000000 */
[--C-:B------:R-:W-:Y:S02]  /*5e80*/  FADD R178, R178, -R8.reuse ;  /* 0x80000008b2b27221 */ /* 0x100fe40000000000 */
[----:B------:R-:W-:Y:S02]  /*5e90*/  FADD R168, R175, -R8 ;  /* 0x80000008afa87221 */ /* 0x000fe40000000000 */
[----:B------:R-:W-:Y:S02]  /*5ea0*/  FADD R41, R182, -R11 ;  /* 0x8000000bb6297221 */ /* 0x000fe40000000000 */
[----:B------:R-:W-:Y:S01]  /*5eb0*/  FADD R30, R28, R31 ;  /* 0x0000001f1c1e7221 */ /* 0x000fe20000000000 */
[----:B------:R-:W-:Y:S01]  /*5ec0*/  HMMA.16816.F32 R88, R128, R84, R88 ;  /* 0x000000548058723c */ /* 0x000fe20000001858 */
[----:B------:R-:W-:Y:S02]  /*5ed0*/  FADD R186, R186, -R12 ;  /* 0x8000000cbaba7221 */ /* 0x000fe40000000000 */
[----:B------:R-:W-:-:S02]  /*5ee0*/  FADD R172, R172, -R13 ;  /* 0x8000000dacac7221 */ /* 0x000fc40000000000 */
[----:B------:R-:W-:Y:S02]  /*5ef0*/  FADD R25, R25, R24 ;  /* 0x0000001819197221 */ /* 0x000fe40000000000 */
[----:B------:R-:W-:Y:S02]  /*5f00*/  FMUL R41, R41, 1.4426950216293334961 ;  /* 0x3fb8aa3b29297820 */ /* 0x000fe40000400000 */
[----:B------:R-:W-:Y:S02]  /*5f10*/  FMUL R0, R180, 1.4426950216293334961 ;  /* 0x3fb8aa3bb4007820 */ /* 0x000fe40000400000 */
[----:B------:R-:W-:Y:S02]  /*5f20*/  FADD R22, R22, R19 ;  /* 0x0000001316167221 */ /* 0x000fe40000000000 */
[----:B------:R-:W-:Y:S02]  /*5f30*/  FADD R84, R27, R20 ;  /* 0x000000141b547221 */ /* 0x000fe40000000000 */
[----:B------:R-:W-:-:S02]  /*5f40*/  FMUL R151, R178, 1.4426950216293334961 ;  /* 0x3fb8aa3bb2977820 */ /* 0x000fc40000400000 */
[----:B------:R-:W-:Y:S02]  /*5f50*/  FMUL R168, R168, 1.4426950216293334961 ;  /* 0x3fb8aa3ba8a87820 */ /* 0x000fe40000400000 */
[----:B------:R-:W-:Y:S02]  /*5f60*/  FADD R30, R33, R30 ;  /* 0x0000001e211e7221 */ /* 0x000fe40000000000 */
[----:B------:R-:W-:Y:S02]  /*5f70*/  FMUL R4, R186, 1.4426950216293334961 ;  /* 0x3fb8aa3bba047820 */ /* 0x000fe40000400000 */
[----:B------:R-:W-:Y:S02]  /*5f80*/  FADD R187, R187, -R12 ;  /* 0x8000000cbbbb7221 */ /* 0x000fe40000000000 */
[----:B------:R-:W-:Y:S02]  /*5f90*/  FMUL R33, R172, 1.4426950216293334961 ;  /* 0x3fb8aa3bac217820 */ /* 0x000fe40000400000 */
[----:B------:R-:W-:-:S02]  /*5fa0*/  FADD R171, R171, -R13 ;  /* 0x8000000dabab7221 */ /* 0x000fc40000000000 */
[----:B------:R-:W-:Y:S02]  /*5fb0*/  FADD R25, R26, R25 ;  /* 0x000000191a197221 */ /* 0x000fe40000000000 */
[--C-:B------:R-:W-:Y:S02]  /*5fc0*/  FADD R181, R181, -R11.reuse ;  /* 0x8000000bb5b57221 */ /* 0x100fe40000000000 */
[----:B------:R-:W-:Y:S02]  /*5fd0*/  FADD R165, R165, -R11 ;  /* 0x8000000ba5a57221 */ /* 0x000fe40000000000 */
[----:B------:R-:W-:Y:S02]  /*5fe0*/  FADD R28, R21, R22 ;  /* 0x00000016151c7221 */ /* 0x000fe40000000000 */
[----:B------:R-:W-:Y:S01]  /*5ff0*/  FADD R35, R35, R84 ;  /* 0x0000005423237221 */ /* 0x000fe20000000000 */
[----:B------:R-:W-:Y:S01]  /*6000*/  MUFU.EX2 R41, R41 ;  /* 0x0000002900297308 */ /* 0x000fe20000000800 */
[----:B------:R-:W-:-:S02]  /*6010*/  FMUL R32, R187, 1.4426950216293334961 ;  /* 0x3fb8aa3bbb207820 */ /* 0x000fc40000400000 */
[----:B------:R-:W-:Y:S02]  /*6020*/  FADD R166, R166, -R12 ;  /* 0x8000000ca6a67221 */ /* 0x000fe40000000000 */
[----:B------:R-:W-:Y:S02]  /*6030*/  FMUL R26, R171, 1.4426950216293334961 ;  /* 0x3fb8aa3bab1a7820 */ /* 0x000fe40000400000 */
[----:B------:R-:W-:Y:S01]  /*6040*/  FADD R169, R169, -R13 ;  /* 0x8000000da9a97221 */ /* 0x000fe20000000000 */
[----:B------:R-:W0:Y:S01]  /*6050*/  MUFU.EX2 R0, R0 ;  /* 0x0000000000007308 */ /* 0x000e220000000800 */
[----:B------:R-:W-:Y:S02]  /*6060*/  FADD R142, R142, R25 ;  /* 0x000000198e8e7221 */ /* 0x000fe40000000000 */
[----:B------:R-:W-:Y:S02]  /*6070*/  FADD R174, R174, -R8 ;  /* 0x80000008aeae7221 */ /* 0x000fe40000000000 */
[----:B------:R-:W-:-:S02]  /*6080*/  FMUL R2, R181, 1.4426950216293334961 ;  /* 0x3fb8aa3bb5027820 */ /* 0x000fc40000400000 */
[----:B------:R-:W-:Y:S01]  /*6090*/  FMUL R3, R165, 1.4426950216293334961 ;  /* 0x3fb8aa3ba5037820 */ /* 0x000fe20000400000 */
[----:B------:R-:W-:Y:S01]  /*60a0*/  MUFU.EX2 R151, R151 ;  /* 0x0000009700977308 */ /* 0x000fe20000000800 */
[----:B------:R-:W-:Y:S02]  /*60b0*/  FADD R37, R37, R28 ;  /* 0x0000001c25257221 */ /* 0x000fe40000000000 */
[----:B------:R-:W-:Y:S02]  /*60c0*/  FADD R147, R147, R30 ;  /* 0x0000001e93937221 */ /* 0x000fe40000000000 */
[----:B------:R-:W-:-:S03]  /*60d0*/  FADD R148, R148, R35 ;  /* 0x0000002394947221 */ /* 0x000fc60000000000 */
[----:B------:R-:W1:Y:S01]  /*60e0*/  MUFU.EX2 R168, R168 ;  /* 0x000000a800a87308 */ /* 0x000e620000000800 */
[----:B------:R-:W-:Y:S02]  /*60f0*/  FADD R173, R162, -R8 ;  /* 0x80000008a2ad7221 */ /* 0x000fe40000000000 */
[----:B------:R-:W-:Y:S02]  /*6100*/  FMUL R19, R166, 1.4426950216293334961 ;  /* 0x3fb8aa3ba6137820 */ /* 0x000fe40000400000 */
[----:B------:R-:W-:-:S03]  /*6110*/  FADD R170, R170, -R12 ;  /* 0x8000000caaaa7221 */ /* 0x000fc60000000000 */
[----:B------:R-:W2:Y:S01]  /*6120*/  MUFU.EX2 R4, R4 ;  /* 0x0000000400047308 */ /* 0x000ea20000000800 */
[----:B------:R-:W-:Y:S02]  /*6130*/  FMUL R35, R169, 1.4426950216293334961 ;  /* 0x3fb8aa3ba9237820 */ /* 0x000fe40000400000 */
[----:B------:R-:W-:-:S05]  /*6140*/  FADD R141, R141, R142 ;  /* 0x0000008e8d8d7221 */ /* 0x000fca0000000000 */
[----:B------:R-:W3:Y:S01]  /*6150*/  MUFU.EX2 R33, R33 ;  /* 0x0000002100217308 */ /* 0x000ee20000000800 */
[----:B------:R-:W-:Y:S02]  /*6160*/  FMUL R174, R174, 1.4426950216293334961 ;  /* 0x3fb8aa3baeae7820 */ /* 0x000fe40000400000 */
[----:B------:R-:W-:Y:S02]  /*6170*/  FADD R37, R36, R37 ;  /* 0x0000002524257221 */ /* 0x000fe40000000000 */
[----:B------:R-:W-:Y:S02]  /*6180*/  FADD R144, R144, R147 ;  /* 0x0000009390907221 */ /* 0x000fe40000000000 */
[----:B------:R-:W-:Y:S01]  /*6190*/  FADD R149, R149, R148 ;  /* 0x0000009495957221 */ /* 0x000fe20000000000 */
[----:B------:R-:W4:Y:S01]  /*61a0*/  MUFU.EX2 R32, R32 ;  /* 0x0000002000207308 */ /* 0x000f220000000800 */
[----:B------:R-:W-:Y:S02]  /*61b0*/  FADD R167, R167, -R13 ;  /* 0x8000000da7a77221 */ /* 0x000fe40000000000 */
[----:B------:R-:W-:-:S02]  /*61c0*/  FMUL R40, R173, 1.4426950216293334961 ;  /* 0x3fb8aa3bad287820 */ /* 0x000fc40000400000 */
[----:B------:R-:W-:-:S03]  /*61d0*/  FMUL R24, R170, 1.4426950216293334961 ;  /* 0x3fb8aa3baa187820 */ /* 0x000fc60000400000 */
[----:B------:R-:W5:Y:S01]  /*61e0*/  MUFU.EX2 R26, R26 ;  /* 0x0000001a001a7308 */ /* 0x000f620000000800 */
[----:B------:R-:W-:Y:S02]  /*61f0*/  FADD R140, R140, R141 ;  /* 0x0000008d8c8c7221 */ /* 0x000fe40000000000 */
[----:B------:R-:W-:Y:S02]  /*6200*/  FADD R38, R38, R37 ;  /* 0x0000002526267221 */ /* 0x000fe40000000000 */
[----:B------:R-:W-:-:S03]  /*6210*/  FADD R145, R145, R144 ;  /* 0x0000009091917221 */ /* 0x000fc60000000000 */
[----:B------:R-:W-:Y:S01]  /*6220*/  MUFU.EX2 R2, R2 ;  /* 0x0000000200027308 */ /* 0x000fe20000000800 */
[----:B------:R-:W-:Y:S02]  /*6230*/  FADD R149, R34, R149 ;  /* 0x0000009522957221 */ /* 0x000fe40000000000 */
[----:B------:R-:W-:-:S05]  /*6240*/  FMUL R167, R167, 1.4426950216293334961 ;  /* 0x3fb8aa3ba7a77820 */ /* 0x000fca0000400000 */
[----:B------:R-:W0:Y:S01]  /*6250*/  MUFU.EX2 R3, R3 ;  /* 0x0000000300037308 */ /* 0x000e220000000800 */
[----:B------:R-:W-:Y:S02]  /*6260*/  FADD R140, R39, R140 ;  /* 0x0000008c278c7221 */ /* 0x000fe40000000000 */
[----:B------:R-:W-:-:S05]  /*6270*/  FADD R38, R143, R38 ;  /* 0x000000268f267221 */ /* 0x000fca0000000000 */
[----:B------:R-:W1:Y:S01]  /*6280*/  MUFU.EX2 R162, R174 ;  /* 0x000000ae00a27308 */ /* 0x000e620000000800 */
[----:B------:R-:W-:Y:S02]  /*6290*/  FADD R145, R146, R145 ;  /* 0x0000009192917221 */ /* 0x000fe40000000000 */
[----:B------:R-:W-:-:S05]  /*62a0*/  FADD R150, R150, R149 ;  /* 0x0000009596967221 */ /* 0x000fca0000000000 */
[----:B------:R-:W2:Y:S01]  /*62b0*/  MUFU.EX2 R19, R19 ;  /* 0x0000001300137308 */ /* 0x000ea20000000800 */
[----:B0-----:R-:W-:-:S07]  /*62c0*/  F2FP.PACK_AB R20, R0, R41 ;  /* 0x000000290014723e */ /* 0x001fce00000000ff */
[----:B------:R-:W0:Y:S01]  /*62d0*/  MUFU.EX2 R35, R35 ;  /* 0x0000002300237308 */ /* 0x000e220000000800 */
[----:B-1----:R-:W-:Y:S01]  /*62e0*/  F2FP.PACK_AB R21, R168, R151 ;  /* 0x00000097a815723e */ /* 0x002fe200000000ff */
[----:B------:R-:W-:Y:S02]  /*62f0*/  FADD R41, R41, R140 ;  /* 0x0000008c29297221 */ /* 0x000fe40000000000 */
[----:B------:R-:W-:-:S04]  /*6300*/  FADD R151, R151, R38 ;  /* 0x0000002697977221 */ /* 0x000fc80000000000 */
[----:B------:R-:W1:Y:S01]  /*6310*/  MUFU.EX2 R40, R40 ;  /* 0x0000002800287308 */ /* 0x000e620000000800 */
[----:B--2---:R-:W-:Y:S02]  /*6320*/  FADD R145, R4, R145 ;  /* 0x0000009104917221 */ /* 0x004fe40000000000 */
[----:B---3--:R-:W-:-:S05]  /*6330*/  FADD R25, R33, R150 ;  /* 0x0000009621197221 */ /* 0x008fca0000000000 */
[----:B------:R-:W2:Y:S01]  /*6340*/  MUFU.EX2 R24, R24 ;  /* 0x0000001800187308 */ /* 0x000ea20000000800 */
[----:B------:R-:W-:-:S07]  /*6350*/  FADD R41, R0, R41 ;  /* 0x0000002900297221 */ /* 0x000fce0000000000 */
[----:B------:R-:W3:Y:S01]  /*6360*/  MUFU.EX2 R28, R167 ;  /* 0x000000a7001c7308 */ /* 0x000ee20000000800 */
[----:B------:R-:W-:Y:S02]  /*6370*/  FADD R151, R168, R151 ;  /* 0x00000097a8977221 */ /* 0x000fe40000000000 */
[----:B----4-:R-:W-:Y:S02]  /*6380*/  FADD R0, R32, R145 ;  /* 0x0000009120007221 */ /* 0x010fe40000000000 */
[----:B-----5:R-:W-:Y:S01]  /*6390*/  FADD R30, R26, R25 ;  /* 0x000000191a1e7221 */ /* 0x020fe20000000000 */
[----:B------:R-:W-:Y:S01]  /*63a0*/  F2FP.PACK_AB R22, R3, R2 ;  /* 0x000000020316723e */ /* 0x000fe200000000ff */
[----:B------:R-:W-:Y:S02]  /*63b0*/  FADD R2, R2, R41 ;  /* 0x0000002902027221 */ /* 0x000fe40000000000 */
[----:B------:R-:W-:Y:S02]  /*63c0*/  FADD R151, R162, R151 ;  /* 0x00000097a2977221 */ /* 0x000fe40000000000 */
[----:B------:R-:W-:-:S02]  /*63d0*/  FADD R25, R19, R0 ;  /* 0x0000000013197221 */ /* 0x000fc40000000000 */
[----:B0-----:R-:W-:Y:S02]  /*63e0*/  FADD R27, R35, R30 ;  /* 0x0000001e231b7221 */ /* 0x001fe40000000000 */
[----:B------:R-:W-:Y:S02]  /*63f0*/  FADD R2, R3, R2 ;  /* 0x0000000203027221 */ /* 0x000fe40000000000 */
[----:B-1----:R-:W-:Y:S02]  /*6400*/  FADD R151, R40, R151 ;  /* 0x0000009728977221 */ /* 0x002fe40000000000 */
[----:B--2---:R-:W-:Y:S02]  /*6410*/  FADD R25, R24, R25 ;  /* 0x0000001918197221 */ /* 0x004fe40000000000 */
[----:B---3--:R-:W-:Y:S01]  /*6420*/  FADD R27, R28, R27 ;  /* 0x0000001b1c1b7221 */ /* 0x008fe20000000000 */
[----:B------:R-:W0:Y:S04]  /*6430*/  SHFL.BFLY PT, R3, R2, 0x2, 0x1f ;  /* 0x0c401f0002037f89 */ /* 0x000e2800000e0000 */
[----:B------:R-:W1:Y:S04]  /*6440*/  SHFL.BFLY PT, R0, R151, 0x2, 0x1f ;  /* 0x0c401f0097007f89 */ /* 0x000e6800000e0000 */
[----:B------:R-:W2:Y:S04]  /*6450*/  SHFL.BFLY PT, R36, R25, 0x2, 0x1f ;  /* 0x0c401f0019247f89 */ /* 0x000ea800000e0000 */
[----:B------:R-:W3:Y:S04]  /*6460*/  SHFL.BFLY PT, R38, R27, 0x2, 0x1f ;  /* 0x0c401f001b267f89 */ /* 0x000ee800000e0000 */
[----:B------:R-:W4:Y:S01]  /*6470*/  S2R R188, SR_CTAID.X ;  /* 0x0000000000bc7919 */ /* 0x000f220000002500 */
[----:B------:R-:W-:Y:S01]  /*6480*/  F2FP.PACK_AB R23, R40, R162 ;  /* 0x000000a22817723e */ /* 0x000fe200000000ff */
[----:B------:R-:W-:Y:S01]  /*6490*/  UIADD3 UR4, UP0, UR4, 0x40, URZ ;  /* 0x0000004004047890 */ /* 0x000fe2000ff1e03f */
[----:B------:R-:W-:Y:S01]  /*64a0*/  F2FP.PACK_AB R34, R24, R19 ;  /* 0x000000131822723e */ /* 0x000fe200000000ff */
[----:B0-----:R-:W-:-:S02]  /*64b0*/  FADD R3, R2, R3 ;  /* 0x0000000302037221 */ /* 0x001fc40000000000 */
[----:B-1----:R-:W-:Y:S02]  /*64c0*/  FADD R151, R151, R0 ;  /* 0x0000000097977221 */ /* 0x002fe40000000000 */
[----:B--2---:R-:W-:Y:S02]  /*64d0*/  FADD R36, R25, R36 ;  /* 0x0000002419247221 */ /* 0x004fe40000000000 */
[----:B---3--:R-:W-:Y:S01]  /*64e0*/  FADD R38, R27, R38 ;  /* 0x000000261b267221 */ /* 0x008fe20000000000 */
[C---:B------:R-:W-:Y:S01]  /*64f0*/  HMMA.16816.F32 R52, R20.reuse, R42, R52 ;  /* 0x0000002a1434723c */ /* 0x040fe20000001834 */
[----:B------:R-:W0:Y:S01]  /*6500*/  SHFL.BFLY PT, R0, R3, 0x1, 0x1f ;  /* 0x0c201f0003007f89 */ /* 0x000e2200000e0000 */
[----:B------:R-:W-:Y:S01]  /*6510*/  UIADD3.X UR5, URZ, UR5, URZ, UP0, !UPT ;  /* 0x000000053f057290 */ /* 0x000fe200087fe43f */
[----:B----4-:R-:W-:Y:S02]  /*6520*/  SHF.L.U32 R188, R188, 0x8, RZ ;  /* 0x00000008bcbc7819 */ /* 0x010fe400000006ff */
[----:B------:R-:W1:Y:S03]  /*6530*/  SHFL.BFLY PT, R2, R151, 0x1, 0x1f ;  /* 0x0c201f0097027f89 */ /* 0x000e6600000e0000 */
[----:B------:R-:W-:Y:S01]  /*6540*/  HMMA.16816.F32 R68, R20, R126, R68 ;  /* 0x0000007e1444723c */ /* 0x000fe20000001844 */
[----:B------:R-:W2:Y:S01]  /*6550*/  SHFL.BFLY PT, R19, R36, 0x1, 0x1f ;  /* 0x0c201f0024137f89 */ /* 0x000ea200000e0000 */
[----:B------:R-:W-:-:S06]  /*6560*/  IADD3 R188, R188, 0x100, RZ ;  /* 0x00000100bcbc7810 */ /* 0x000fcc0007ffe0ff */
[C---:B------:R-:W-:Y:S08]  /*6570*/  HMMA.16816.F32 R64, R20.reuse, R118, R64 ;  /* 0x000000761440723c */ /* 0x040ff00000001840 */
[C---:B------:R-:W-:Y:S08]  /*6580*/  HMMA.16816.F32 R136, R20.reuse, R110, R136 ;  /* 0x0000006e1488723c */ /* 0x040ff00000001888 */
[C---:B------:R-:W-:Y:S08]  /*6590*/  HMMA.16816.F32 R132, R20.reuse, R102, R132 ;  /* 0x000000661484723c */ /* 0x040ff00000001884 */
[C---:B------:R-:W-:Y:S08]  /*65a0*/  HMMA.16816.F32 R44, R20.reuse, R94, R44 ;  /* 0x0000005e142c723c */ /* 0x040ff0000000182c */
[C---:B------:R-:W-:Y:S08]  /*65b0*/  HMMA.16816.F32 R48, R20.reuse, R86, R48 ;  /* 0x000000561430723c */ /* 0x040ff00000001830 */
[----:B------:R-:W-:Y:S01]  /*65c0*/  HMMA.16816.F32 R60, R20, R78, R60 ;  /* 0x0000004e143c723c */ /* 0x000fe2000000183c */
[----:B------:R-:W3:Y:S07]  /*65d0*/  SHFL.BFLY PT, R21, R38, 0x1, 0x1f ;  /* 0x0c201f0026157f89 */ /* 0x000eee00000e0000 */
[----:B------:R-:W-:Y:S01]  /*65e0*/  HMMA.16816.F32 R56, R128, R124, R56 ;  /* 0x0000007c8038723c */ /* 0x000fe20000001838 */
[----:B------:R-:W-:-:S07]  /*65f0*/  IMAD.U32 R20, RZ, RZ, UR5 ;  /* 0x00000005ff147e24 */ /* 0x000fce000f8e00ff */
[C---:B------:R-:W-:Y:S08]  /*6600*/  HMMA.16816.F32 R120, R128.reuse, R116, R120 ;  /* 0x000000748078723c */ /* 0x040ff00000001878 */
[C---:B------:R-:W-:Y:S08]  /*6610*/  HMMA.16816.F32 R112, R128.reuse, R108, R112 ;  /* 0x0000006c8070723c */ /* 0x040ff00000001870 */
[C---:B------:R-:W-:Y:S08]  /*6620*/  HMMA.16816.F32 R104, R128.reuse, R100, R104 ;  /* 0x000000648068723c */ /* 0x040ff00000001868 */
[C---:B------:R-:W-:Y:S08]  /*6630*/  HMMA.16816.F32 R96, R128.reuse, R92, R96 ;  /* 0x0000005c8060723c */ /* 0x040ff00000001860 */
[----:B------:R-:W-:Y:S01]  /*6640*/  HMMA.16816.F32 R80, R128, R76, R80 ;  /* 0x0000004c8050723c */ /* 0x000fe20000001850 */
[----:B------:R-:W-:-:S04]  /*6650*/  ISETP.LE.U32.AND P0, PT, R188, UR4, PT ;  /* 0x00000004bc007c0c */ /* 0x000fc8000bf03070 */
[----:B------:R-:W-:Y:S02]  /*6660*/  ISETP.GE.U32.AND.EX P0, PT, R20, RZ, PT, P0 ;  /* 0x000000ff1400720c */ /* 0x000fe40003f06100 */
[----:B------:R-:W-:Y:S02]  /*6670*/  F2FP.PACK_AB R32, R32, R4 ;  /* 0x000000042020723e */ /* 0x000fe400000000ff */
[----:B------:R-:W-:Y:S02]  /*6680*/  F2FP.PACK_AB R33, R26, R33 ;  /* 0x000000211a21723e */ /* 0x000fe400000000ff */
[----:B------:R-:W-:Y:S01]  /*6690*/  F2FP.PACK_AB R35, R28, R35 ;  /* 0x000000231c23723e */ /* 0x000fe200000000ff */
[----:B0-----:R-:W-:Y:S01]  /*66a0*/  FADD R0, R3, R0 ;  /* 0x0000000003007221 */ /* 0x001fe20000000000 */
[----:B------:R-:W-:Y:S01]  /*66b0*/  MOV R4, 0x40 ;  /* 0x0000004000047802 */ /* 0x000fe20000000f00 */
[----:B-1----:R-:W-:Y:S02]  /*66c0*/  FADD R151, R151, R2 ;  /* 0x0000000297977221 */ /* 0x002fe40000000000 */
[----:B--2---:R-:W-:-:S02]  /*66d0*/  FADD R36, R36, R19 ;  /* 0x0000001324247221 */ /* 0x004fc40000000000 */
[----:B---3--:R-:W-:Y:S01]  /*66e0*/  FADD R21, R38, R21 ;  /* 0x0000001526157221 */ /* 0x008fe20000000000 */
[----:B------:R-:W-:Y:S01]  /*66f0*/  HMMA.16816.F32 R40, R32, R42, R72 ;  /* 0x0000002a2028723c */ /* 0x000fe20000001848 */
[----:B------:R-:W-:Y:S01]  /*6700*/  FFMA R199, R15, R199, R0 ;  /* 0x000000c70fc77223 */ /* 0x000fe20000000000 */
[----:B------:R-:W-:Y:S01]  /*6710*/  MOV R15, R11 ;  /* 0x0000000b000f7202 */ /* 0x000fe20000000f00 */
[C---:B------:R-:W-:Y:S01]  /*6720*/  IMAD R9, R4.reuse, c[0x0][0x1b4], R9 ;  /* 0x00006d0004097a24 */ /* 0x040fe200078e0209 */
[----:B------:R-:W-:Y:S01]  /*6730*/  MOV R0, R13 ;  /* 0x0000000d00007202 */ /* 0x000fe20000000f00 */
[----:B------:R-:W-:-:S03]  /*6740*/  IMAD R10, R4, c[0x0][0x1a4], R10 ;  /* 0x00006900040a7a24 */ /* 0x000fc600078e020a */
[----:B------:R-:W-:Y:S01]  /*6750*/  HMMA.16816.F32 R56, R32, R126, R56 ;  /* 0x0000007e2038723c */ /* 0x000fe20000001838 */
[----:B------:R-:W-:Y:S02]  /*6760*/  FFMA R198, R18, R198, R151 ;  /* 0x000000c612c67223 */ /* 0x000fe40000000097 */
[----:B------:R-:W-:Y:S02]  /*6770*/  FFMA R197, R17, R197, R36 ;  /* 0x000000c511c57223 */ /* 0x000fe40000000024 */
[----:B------:R-:W-:-:S03]  /*6780*/  FFMA R196, R16, R196, R21 ;  /* 0x000000c410c47223 */ /* 0x000fc60000000015 */
[----:B------:R-:W-:Y:S01]  /*6790*/  HMMA.16816.F32 R120, R32, R118, R120 ;  /* 0x000000762078723c */ /* 0x000fe20000001878 */
[----:B------:R-:W-:-:S07]  /*67a0*/  IMAD.MOV.U32 R2, RZ, RZ, R12 ;  /* 0x000000ffff027224 */ /* 0x000fce00078e000c */
[C---:B------:R-:W-:Y:S08]  /*67b0*/  HMMA.16816.F32 R108, R32.reuse, R110, R112 ;  /* 0x0000006e206c723c */ /* 0x040ff00000001870 */
[C---:B------:R-:W-:Y:S08]  /*67c0*/  HMMA.16816.F32 R28, R32.reuse, R102, R104 ;  /* 0x00000066201c723c */ /* 0x040ff00000001868 */
[C---:B------:R-:W-:Y:S08]  /*67d0*/  HMMA.16816.F32 R24, R32.reuse, R94, R96 ;  /* 0x0000005e2018723c */ /* 0x040ff00000001860 */
[----:B------:R-:W-:Y:S01]  /*67e0*/  HMMA.16816.F32 R84, R32, R86, R88 ;  /* 0x000000562054723c */ /* 0x000fe20000001858 */
[----:B------:R-:W-:-:S07]  /*67f0*/  MOV R99, R8 ;  /* 0x0000000800637202 */ /* 0x000fce0000000f00 */
[----:B------:R-:W-:Y:S01]  /*6800*/  HMMA.16816.F32 R76, R32, R78, R80 ;  /* 0x0000004e204c723c */ /* 0x000fe20000001850 */
[----:B------:R-:W-:Y:S01]  /*6810*/  @P0 CALL.REL.NOINC `(.L_x_1) ;  /* 0x0000001000000944 */ /* 0x000fe20003c00000 */
[----:B------:R-:W-:Y:S06]  /*6820*/  BRA `(.L_x_2) ;  /* 0xffffbe4000007947 */ /* 0x000fec000383ffff */
.L_x_1:
[----:B------:R-:W-:-:S05]  /*6830*/  NOP ;  /* 0x0000000000007918 */ /* 0x000fca0000000000 */
[----:B------:R-:W-:Y:S01]  /*6840*/  MOV R0, R13 ;  /* 0x0000000d00007202 */ /* 0x000fe20000000f00 */
[----:B------:R-:W-:Y:S01]  /*6850*/  IMAD.MOV.U32 R3, RZ, RZ, R12 ;  /* 0x000000ffff037224 */ /* 0x000fe200078e000c */
[----:B------:R-:W-:Y:S02]  /*6860*/  MOV R2, R8 ;  /* 0x0000000800027202 */ /* 0x000fe40000000f00 */
[----:B------:R-:W-:-:S07]  /*6870*/  MOV R32, R11 ;  /* 0x0000000b00207202 */ /* 0x000fce0000000f00 */
.L_x_0:
[----:B------:R-:W0:Y:S01]  /*6880*/  S2R R4, SR_TID.X ;  /* 0x0000000000047919 */ /* 0x000e220000002100 */
[C---:B------:R-:W-:Y:S01]  /*6890*/  FMUL R20, R199.reuse, 8388608 ;  /* 0x4b000000c7147820 */ /* 0x040fe20000400000 */
[----:B------:R-:W-:Y:S01]  /*68a0*/  FSETP.GEU.AND P1, PT, R199, 1.175494350822287508e-38, PT ;  /* 0x00800000c700780b */ /* 0x000fe20003f2e000 */
[C---:B------:R-:W-:Y:S01]  /*68b0*/  FMUL R21, R198.reuse, 8388608 ;  /* 0x4b000000c6157820 */ /* 0x040fe20000400000 */
[----:B------:R-:W1:Y:S01]  /*68c0*/  S2R R168, SR_TID.X ;  /* 0x0000000000a87919 */ /* 0x000e620000002100 */
[----:B------:R-:W-:Y:S01]  /*68d0*/  FSETP.GEU.AND P2, PT, R198, 1.175494350822287508e-38, PT ;  /* 0x00800000c600780b */ /* 0x000fe20003f4e000 */
[----:B------:R-:W-:Y:S01]  /*68e0*/  FMUL R22, R197, 8388608 ;  /* 0x4b000000c5167820 */ /* 0x000fe20000400000 */
[----:B------:R-:W-:Y:S01]  /*68f0*/  FSEL R20, R20, R199, !P1 ;  /* 0x000000c714147208 */ /* 0x000fe20004800000 */
[----:B------:R-:W2:Y:S01]  /*6900*/  S2R R152, SR_CTAID.Y ;  /* 0x0000000000987919 */ /* 0x000ea20000002600 */
[----:B------:R-:W-:Y:S01]  /*6910*/  MOV R17, R26 ;  /* 0x0000001a00117202 */ /* 0x000fe20000000f00 */
[----:B------:R-:W-:Y:S01]  /*6920*/  IMAD.MOV.U32 R95, RZ, RZ, R49 ;  /* 0x000000ffff5f7224 */ /* 0x000fe200078e0031 */
[----:B------:R-:W-:Y:S01]  /*6930*/  FSEL R21, R21, R198, !P2 ;  /* 0x000000c615157208 */ /* 0x000fe20005000000 */
[----:B------:R-:W-:Y:S01]  /*6940*/  IMAD.MOV.U32 R101, RZ, RZ, R46 ;  /* 0x000000ffff657224 */ /* 0x000fe200078e002e */
[----:B------:R-:W-:Y:S01]  /*6950*/  FSETP.GEU.AND P3, PT, R197, 1.175494350822287508e-38, PT ;  /* 0x00800000c500780b */ /* 0x000fe20003f6e000 */
[----:B------:R-:W-:Y:S01]  /*6960*/  IMAD.MOV.U32 R19, RZ, RZ, R30 ;  /* 0x000000ffff137224 */ /* 0x000fe200078e001e */
[----:B------:R-:W-:Y:S01]  /*6970*/  MOV R37, R31 ;  /* 0x0000001f00257202 */ /* 0x000fe20000000f00 */
[----:B------:R-:W3:Y:S01]  /*6980*/  S2R R146, SR_CTAID.X ;  /* 0x0000000000927919 */ /* 0x000ee20000002500 */
[----:B------:R-:W-:Y:S01]  /*6990*/  MOV R31, R27 ;  /* 0x0000001b001f7202 */ /* 0x000fe20000000f00 */
[C---:B------:R-:W-:Y:S01]  /*69a0*/  FMUL R27, R196.reuse, 8388608 ;  /* 0x4b000000c41b7820 */ /* 0x040fe20000400000 */
[----:B------:R-:W-:Y:S01]  /*69b0*/  FSETP.GT.AND P0, PT, |R196|, 8.50705917302346158658e+37, PT ;  /* 0x7e800000c400780b */ /* 0x000fe20003f04200 */
[----:B------:R-:W4:Y:S01]  /*69c0*/  S2R R16, SR_TID.X ;  /* 0x0000000000107919 */ /* 0x000f220000002100 */
[----:B------:R-:W-:Y:S01]  /*69d0*/  MOV R39, R24 ;  /* 0x0000001800277202 */ /* 0x000fe20000000f00 */
[----:B------:R-:W-:Y:S01]  /*69e0*/  IMAD.MOV.U32 R107, RZ, RZ, R67 ;  /* 0x000000ffff6b7224 */ /* 0x000fe200078e0043 */
[----:B------:R-:W-:Y:S01]  /*69f0*/  FSEL R22, R22, R197, !P3 ;  /* 0x000000c516167208 */ /* 0x000fe20005800000 */
[----:B------:R-:W-:Y:S01]  /*6a00*/  IMAD.MOV.U32 R75, RZ, RZ, R63 ;  /* 0x000000ffff4b7224 */ /* 0x000fe200078e003f */
[C---:B0-----:R-:W-:Y:S01]  /*6a10*/  LOP3.LUT R5, R4.reuse, 0x1c, RZ, 0xc0, !PT ;  /* 0x0000001c04057812 */ /* 0x041fe200078ec0ff */
[----:B------:R-:W-:Y:S01]  /*6a20*/  IMAD.MOV.U32 R89, RZ, RZ, R60 ;  /* 0x000000ffff597224 */ /* 0x000fe200078e003c */
[----:B------:R-:W-:Y:S01]  /*6a30*/  LOP3.LUT R4, R4, 0xe0, RZ, 0xc0, !PT ;  /* 0x000000e004047812 */ /* 0x000fe200078ec0ff */
[C---:B-1----:R-:W-:Y:S01]  /*6a40*/  IMAD.SHL.U32 R11, R168.reuse, 0x8, RZ ;  /* 0x00000008a80b7824 */ /* 0x042fe200078e00ff */
[----:B------:R-:W-:Y:S01]  /*6a50*/  SHF.L.U32 R12, R168, 0x2, RZ ;  /* 0x00000002a80c7819 */ /* 0x000fe200000006ff */
[----:B------:R-:W-:Y:S01]  /*6a60*/  IMAD.MOV.U32 R117, RZ, RZ, R70 ;  /* 0x000000ffff757224 */ /* 0x000fe200078e0046 */
[----:B------:R-:W-:Y:S01]  /*6a70*/  SHF.R.U32.HI R14, RZ, 0x1, R168 ;  /* 0x00000001ff0e7819 */ /* 0x000fe200000116a8 */
[----:B------:R-:W-:Y:S01]  /*6a80*/  IMAD R13, R4, 0x2, R5 ;  /* 0x00000002040d7824 */ /* 0x000fe200078e0205 */
[----:B------:R-:W-:Y:S01]  /*6a90*/  LOP3.LUT R33, R11, 0x38, RZ, 0xc0, !PT ;  /* 0x000000380b217812 */ /* 0x000fe200078ec0ff */
[----:B------:R-:W0:Y:S01]  /*6aa0*/  S2R R5, SR_TID.X ;  /* 0x0000000000057919 */ /* 0x000e220000002100 */
[----:B------:R-:W-:Y:S01]  /*6ab0*/  IMAD.SHL.U32 R4, R168, 0x200, RZ ;  /* 0x00000200a8047824 */ /* 0x000fe200078e00ff */
[----:B------:R-:W-:Y:S01]  /*6ac0*/  LOP3.LUT R12, R12, 0x3c0, RZ, 0xc0, !PT ;  /* 0x000003c00c0c7812 */ /* 0x000fe200078ec0ff */
[----:B--2---:R-:W-:Y:S01]  /*6ad0*/  IMAD R6, R152, c[0x0][0x1c0], RZ ;  /* 0x0000700098067a24 */ /* 0x004fe200078e02ff */
[----:B------:R-:W-:Y:S01]  /*6ae0*/  LOP3.LUT R14, R14, 0x4, RZ, 0xc0, !PT ;  /* 0x000000040e0e7812 */ /* 0x000fe200078ec0ff */
[----:B------:R-:W-:Y:S01]  /*6af0*/  @P0 FMUL R79, R79, 0.25 ;  /* 0x3e8000004f4f0820 */ /* 0x000fe20000400000 */
[----:B------:R-:W-:Y:S01]  /*6b00*/  LOP3.LUT R4, R4, 0x3000, RZ, 0xc0, !PT ;  /* 0x0000300004047812 */ /* 0x000fe200078ec0ff */
[----:B------:R-:W-:Y:S01]  /*6b10*/  IMAD.SHL.U32 R24, R6, 0x2, RZ ;  /* 0x0000000206187824 */ /* 0x000fe200078e00ff */
[----:B------:R-:W-:Y:S01]  /*6b20*/  IADD3 R33, R14, R33, R12 ;  /* 0x000000210e217210 */ /* 0x000fe20007ffe00c */
[----:B------:R-:W-:Y:S01]  /*6b30*/  IMAD.HI R12, R6, 0x2, RZ ;  /* 0x00000002060c7827 */ /* 0x000fe200078e02ff */
[----:B------:R-:W-:Y:S01]  /*6b40*/  FSETP.GEU.AND P4, PT, R196, 1.175494350822287508e-38, PT ;  /* 0x00800000c400780b */ /* 0x000fe20003f8e000 */
[----:B------:R-:W-:Y:S01]  /*6b50*/  BAR.SYNC.DEFER_BLOCKING 0x0 ;  /* 0x0000000000007b1d */ /* 0x000fe20000010000 */
[----:B------:R-:W-:Y:S01]  /*6b60*/  MOV R49, R42 ;  /* 0x0000002a00317202 */ /* 0x000fe20000000f00 */
[----:B------:R-:W-:Y:S01]  /*6b70*/  @P0 FMUL R78, R78, 0.25 ;  /* 0x3e8000004e4e0820 */ /* 0x000fe20000400000 */
[----:B------:R-:W-:Y:S01]  /*6b80*/  FSEL R6, RZ, -23, P2 ;  /* 0xc1b80000ff067808 */ /* 0x000fe20001000000 */
[----:B------:R-:W-:Y:S01]  /*6b90*/  @P0 FMUL R87, R87, 0.25 ;  /* 0x3e80000057570820 */ /* 0x000fe20000400000 */
[----:B------:R-:W-:Y:S01]  /*6ba0*/  FSETP.GEU.AND P2, PT, |R196|, 1.175494350822287508e-38, PT ;  /* 0x00800000c400780b */ /* 0x000fe20003f4e200 */
[----:B------:R-:W-:Y:S01]  /*6bb0*/  @P0 FMUL R86, R86, 0.25 ;  /* 0x3e80000056560820 */ /* 0x000fe20000400000 */
[----:B------:R-:W-:Y:S01]  /*6bc0*/  FSEL R27, R27, R196, !P4 ;  /* 0x000000c41b1b7208 */ /* 0x000fe20006000000 */
[----:B------:R-:W-:Y:S01]  /*6bd0*/  @P0 FMUL R196, R196, 0.25 ;  /* 0x3e800000c4c40820 */ /* 0x000fe20000400000 */
[----:B------:R-:W-:Y:S01]  /*6be0*/  MOV R83, R61 ;  /* 0x0000003d00537202 */ /* 0x000fe20000000f00 */
[----:B------:R-:W-:Y:S01]  /*6bf0*/  IMAD.MOV.U32 R61, RZ, RZ, R43 ;  /* 0x000000ffff3d7224 */ /* 0x000fe200078e002b */
[----:B------:R-:W-:Y:S01]  /*6c00*/  MOV R99, R47 ;  /* 0x0000002f00637202 */ /* 0x000fe20000000f00 */
[----:B------:R-:W-:Y:S01]  /*6c10*/  IMAD.MOV.U32 R47, RZ, RZ, R58 ;  /* 0x000000ffff2f7224 */ /* 0x000fe200078e003a */
[----:B0-----:R-:W-:Y:S01]  /*6c20*/  LOP3.LUT R5, R5, 0x3, RZ, 0xc0, !PT ;  /* 0x0000000305057812 */ /* 0x001fe200078ec0ff */
[----:B------:R-:W-:Y:S01]  /*6c30*/  @P0 FMUL R31, R31, 0.25 ;  /* 0x3e8000001f1f0820 */ /* 0x000fe20000400000 */
[----:B------:R-:W-:Y:S01]  /*6c40*/  MOV R119, R55 ;  /* 0x0000003700777202 */ /* 0x000fe20000000f00 */
[----:B------:R-:W-:Y:S01]  /*6c50*/  @P0 FMUL R17, R17, 0.25 ;  /* 0x3e80000011110820 */ /* 0x000fe20000400000 */
[----:B------:R-:W-:Y:S01]  /*6c60*/  LEA R26, R5, R4, 0x5 ;  /* 0x00000004051a7211 */ /* 0x000fe200078e28ff */
[----:B------:R-:W-:Y:S01]  /*6c70*/  @P0 FMUL R37, R37, 0.25 ;  /* 0x3e80000025250820 */ /* 0x000fe20000400000 */
[----:B------:R-:W-:Y:S01]  /*6c80*/  IADD3 R4, R20, -0x3f3504f3, RZ ;  /* 0xc0cafb0d14047810 */ /* 0x000fe20007ffe0ff */
[----:B------:R-:W-:Y:S01]  /*6c90*/  @P0 FMUL R19, R19, 0.25 ;  /* 0x3e80000013130820 */ /* 0x000fe20000400000 */
[----:B------:R-:W-:Y:S01]  /*6ca0*/  MOV R115, R71 ;  /* 0x0000004700737202 */ /* 0x000fe20000000f00 */
[----:B------:R-:W-:Y:S01]  /*6cb0*/  @P0 FMUL R111, R111, 0.25 ;  /* 0x3e8000006f6f0820 */ /* 0x000fe20000400000 */
[----:B------:R-:W-:Y:S01]  /*6cc0*/  LOP3.LUT R15, R4, 0xff800000, RZ, 0xc0, !PT ;  /* 0xff800000040f7812 */ /* 0x000fe200078ec0ff */
[----:B------:R-:W-:Y:S01]  /*6cd0*/  @P0 FMUL R110, R110, 0.25 ;  /* 0x3e8000006e6e0820 */ /* 0x000fe20000400000 */
[----:B------:R-:W-:Y:S01]  /*6ce0*/  IADD3 R4, R21, -0x3f3504f3, RZ ;  /* 0xc0cafb0d15047810 */ /* 0x000fe20007ffe0ff */
[----:B------:R-:W-:Y:S01]  /*6cf0*/  @P0 FMUL R123, R123, 0.25 ;  /* 0x3e8000007b7b0820 */ /* 0x000fe20000400000 */
[----:B------:R-:W0:Y:S01]  /*6d00*/  I2F R5, R15 ;  /* 0x0000000f00057306 */ /* 0x000e220000201400 */
[----:B------:R-:W-:Y:S01]  /*6d10*/  @P0 FMUL R122, R122, 0.25 ;  /* 0x3e8000007a7a0820 */ /* 0x000fe20000400000 */
[----:B------:R-:W-:Y:S01]  /*6d20*/  LOP3.LUT R42, R4, 0xff800000, RZ, 0xc0, !PT ;  /* 0xff800000042a7812 */ /* 0x000fe200078ec0ff */
[----:B------:R-:W-:Y:S01]  /*6d30*/  @P0 FMUL R59, R59, 0.25 ;  /* 0x3e8000003b3b0820 */ /* 0x000fe20000400000 */
[----:B------:R-:W-:Y:S01]  /*6d40*/  IADD3 R4, R22, -0x3f3504f3, RZ ;  /* 0xc0cafb0d16047810 */ /* 0x000fe20007ffe0ff */
[----:B------:R-:W-:Y:S01]  /*6d50*/  @P0 FMUL R47, R47, 0.25 ;  /* 0x3e8000002f2f0820 */ /* 0x000fe20000400000 */
[----:B------:R-:W-:Y:S01]  /*6d60*/  MOV R91, R51 ;  /* 0x00000033005b7202 */ /* 0x000fe20000000f00 */
[----:B------:R-:W-:Y:S01]  /*6d70*/  @!P2 FMUL R196, R196, 16777216 ;  /* 0x4b800000c4c4a820 */ /* 0x000fe20000400000 */
[----:B------:R-:W-:Y:S01]  /*6d80*/  LOP3.LUT R43, R4, 0xff800000, RZ, 0xc0, !PT ;  /* 0xff800000042b7812 */ /* 0x000fe200078ec0ff */
[----:B------:R-:W-:Y:S01]  /*6d90*/  @P0 FMUL R61, R61, 0.25 ;  /* 0x3e8000003d3d0820 */ /* 0x000fe20000400000 */
[----:B------:R-:W-:Y:S01]  /*6da0*/  IADD3 R4, R27, -0x3f3504f3, RZ ;  /* 0xc0cafb0d1b047810 */ /* 0x000fe20007ffe0ff */
[----:B------:R-:W-:Y:S01]  /*6db0*/  @P0 FMUL R49, R49, 0.25 ;  /* 0x3e80000031310820 */ /* 0x000fe20000400000 */
[----:B------:R-:W-:Y:S01]  /*6dc0*/  MOV R73, R41 ;  /* 0x0000002900497202 */ /* 0x000fe20000000f00 */
[----:B------:R-:W-:Y:S01]  /*6dd0*/  @!P2 FMUL R79, R79, 16777216 ;  /* 0x4b8000004f4fa820 */ /* 0x000fe20000400000 */
[----:B------:R-:W-:Y:S01]  /*6de0*/  LOP3.LUT R46, R4, 0xff800000, RZ, 0xc0, !PT ;  /* 0xff800000042e7812 */ /* 0x000fe200078ec0ff */
[----:B------:R-:W-:Y:S01]  /*6df0*/  @!P2 FMUL R78, R78, 16777216 ;  /* 0x4b8000004e4ea820 */ /* 0x000fe20000400000 */
[----:B------:R-:W-:Y:S01]  /*6e00*/  FSEL R4, RZ, -23, P1 ;  /* 0xc1b80000ff047808 */ /* 0x000fe20000800000 */
[----:B------:R-:W-:Y:S01]  /*6e10*/  @!P2 FMUL R87, R87, 16777216 ;  /* 0x4b8000005757a820 */ /* 0x000fe20000400000 */
[----:B------:R-:W-:Y:S01]  /*6e20*/  FSETP.GT.AND P1, PT, |R197|, 8.50705917302346158658e+37, PT ;  /* 0x7e800000c500780b */ /* 0x000fe20003f24200 */
[----:B------:R-:W-:Y:S01]  /*6e30*/  @!P2 FMUL R86, R86, 16777216 ;  /* 0x4b8000005656a820 */ /* 0x000fe20000400000 */
[----:B------:R-:W-:Y:S01]  /*6e40*/  MOV R71, R56 ;  /* 0x0000003800477202 */ /* 0x000fe20000000f00 */
[----:B0-----:R-:W-:Y:S01]  /*6e50*/  FFMA.FTZ R35, R5, 1.1920928955078125e-07, R4 ;  /* 0x3400000005237823 */ /* 0x001fe20000010004 */
[----:B------:R-:W-:Y:S01]  /*6e60*/  MOV R67, R57 ;  /* 0x0000003900437202 */ /* 0x000fe20000000f00 */
[----:B------:R-:W0:Y:S01]  /*6e70*/  MUFU.RCP R4, R196 ;  /* 0x000000c400047308 */ /* 0x000e220000001000 */
[----:B------:R-:W-:Y:S01]  /*6e80*/  @!P2 FMUL R31, R31, 16777216 ;  /* 0x4b8000001f1fa820 */ /* 0x000fe20000400000 */
[----:B------:R-:W-:Y:S01]  /*6e90*/  MOV R63, R28 ;  /* 0x0000001c003f7202 */ /* 0x000fe20000000f00 */
[----:B------:R-:W-:Y:S01]  /*6ea0*/  @!P2 FMUL R17, R17, 16777216 ;  /* 0x4b8000001111a820 */ /* 0x000fe20000400000 */
[----:B------:R-:W-:Y:S01]  /*6eb0*/  MOV R55, R29 ;  /* 0x0000001d00377202 */ /* 0x000fe20000000f00 */
[----:B------:R-:W-:Y:S01]  /*6ec0*/  @!P2 FMUL R37, R37, 16777216 ;  /* 0x4b8000002525a820 */ /* 0x000fe20000400000 */
[----:B------:R-:W-:Y:S01]  /*6ed0*/  FSETP.GT.AND P0, PT, |R198|, 8.50705917302346158658e+37, PT ;  /* 0x7e800000c600780b */ /* 0x000fe20003f04200 */
[----:B------:R-:W-:Y:S01]  /*6ee0*/  @!P2 FMUL R19, R19, 16777216 ;  /* 0x4b8000001313a820 */ /* 0x000fe20000400000 */
[----:B------:R-:W-:Y:S01]  /*6ef0*/  MOV R113, R66 ;  /* 0x0000004200717202 */ /* 0x000fe20000000f00 */
[----:B------:R-:W-:Y:S01]  /*6f00*/  @!P2 FMUL R111, R111, 16777216 ;  /* 0x4b8000006f6fa820 */ /* 0x000fe20000400000 */
[----:B------:R-:W-:Y:S01]  /*6f10*/  MOV R81, R62 ;  /* 0x0000003e00517202 */ /* 0x000fe20000000f00 */
[----:B------:R-:W-:Y:S01]  /*6f20*/  @!P2 FMUL R110, R110, 16777216 ;  /* 0x4b8000006e6ea820 */ /* 0x000fe20000400000 */
[----:B---3--:R-:W-:Y:S01]  /*6f30*/  PRMT R146, R168, 0x6540, R146 ;  /* 0x00006540a8927816 */ /* 0x008fe20000000092 */
[----:B------:R-:W-:Y:S01]  /*6f40*/  @!P2 FMUL R123, R123, 16777216 ;  /* 0x4b8000007b7ba820 */ /* 0x000fe20000400000 */
[----:B------:R-:W-:Y:S01]  /*6f50*/  SHF.L.U32 R13, R13, 0x2, RZ ;  /* 0x000000020d0d7819 */ /* 0x000fe200000006ff */
[----:B------:R-:W-:Y:S01]  /*6f60*/  @!P2 FMUL R122, R122, 16777216 ;  /* 0x4b8000007a7aa820 */ /* 0x000fe20000400000 */
[----:B------:R-:W-:Y:S01]  /*6f70*/  SHF.L.U32 R10, R168, 0xb, RZ ;  /* 0x0000000ba80a7819 */ /* 0x000fe200000006ff */
[----:B------:R-:W-:Y:S01]  /*6f80*/  @!P2 FMUL R59, R59, 16777216 ;  /* 0x4b8000003b3ba820 */ /* 0x000fe20000400000 */
[----:B------:R-:W-:Y:S01]  /*6f90*/  LOP3.LUT R26, R26, R13, RZ, 0x3c, !PT ;  /* 0x0000000d1a1a7212 */ /* 0x000fe200078e3cff */
[----:B------:R-:W-:Y:S01]  /*6fa0*/  @!P2 FMUL R47, R47, 16777216 ;  /* 0x4b8000002f2fa820 */ /* 0x000fe20000400000 */
[----:B------:R-:W-:Y:S01]  /*6fb0*/  LOP3.LUT R10, R10, 0x3000, RZ, 0xc0, !PT ;  /* 0x000030000a0a7812 */ /* 0x000fe200078ec0ff */
[----:B------:R-:W-:Y:S01]  /*6fc0*/  @!P2 FMUL R61, R61, 16777216 ;  /* 0x4b8000003d3da820 */ /* 0x000fe20000400000 */
[----:B----4-:R-:W-:Y:S01]  /*6fd0*/  LOP3.LUT R16, R16, 0xff, RZ, 0xc0, !PT ;  /* 0x000000ff10107812 */ /* 0x010fe200078ec0ff */
[----:B------:R-:W-:Y:S01]  /*6fe0*/  @!P2 FMUL R49, R49, 16777216 ;  /* 0x4b8000003131a820 */ /* 0x000fe20000400000 */
[C---:B------:R-:W-:Y:S01]  /*6ff0*/  FSETP.GEU.AND P2, PT, |R197|.reuse, 1.175494350822287508e-38, PT ;  /* 0x00800000c500780b */ /* 0x040fe20003f4e200 */
[----:B------:R-:W-:Y:S01]  /*7000*/  IMAD.MOV.U32 R51, RZ, RZ, R25 ;  /* 0x000000ffff337224 */ /* 0x000fe200078e0019 */
[----:B------:R-:W-:Y:S01]  /*7010*/  MOV R125, R54 ;  /* 0x00000036007d7202 */ /* 0x000fe20000000f00 */
[----:B------:R-:W-:Y:S01]  /*7020*/  @P1 FMUL R197, R197, 0.25 ;  /* 0x3e800000c5c51820 */ /* 0x000fe20000400000 */
[----:B------:R-:W-:Y:S01]  /*7030*/  MOV R93, R50 ;  /* 0x00000032005d7202 */ /* 0x000fe20000000f00 */
[----:B------:R-:W-:Y:S01]  /*7040*/  @P1 FMUL R77, R77, 0.25 ;  /* 0x3e8000004d4d1820 */ /* 0x000fe20000400000 */
[----:B------:R-:W-:Y:S01]  /*7050*/  MOV R97, R48 ;  /* 0x0000003000617202 */ /* 0x000fe20000000f00 */
[----:B------:R-:W-:Y:S01]  /*7060*/  @P1 FMUL R76, R76, 0.25 ;  /* 0x3e8000004c4c1820 */ /* 0x000fe20000400000 */
[----:B------:R-:W-:Y:S01]  /*7070*/  LEA R34, R16, R10, 0x4 ;  /* 0x0000000a10227211 */ /* 0x000fe200078e20ff */
[----:B------:R-:W-:Y:S01]  /*7080*/  @P1 FMUL R85, R85, 0.25 ;  /* 0x3e80000055551820 */ /* 0x000fe20000400000 */
[----:B------:R-:W-:Y:S01]  /*7090*/  I2F R9, R43 ;  /* 0x0000002b00097306 */ /* 0x000fe20000201400 */
[----:B------:R-:W-:Y:S01]  /*70a0*/  @P1 FMUL R84, R84, 0.25 ;  /* 0x3e80000054541820 */ /* 0x000fe20000400000 */
[----:B------:R-:W-:Y:S01]  /*70b0*/  FSEL R10, RZ, -23, P4 ;  /* 0xc1b80000ff0a7808 */ /* 0x000fe20002000000 */
[----:B------:R-:W-:Y:S01]  /*70c0*/  @P1 FMUL R51, R51, 0.25 ;  /* 0x3e80000033331820 */ /* 0x000fe20000400000 */
[----:B------:R-:W-:Y:S01]  /*70d0*/  MOV R105, R44 ;  /* 0x0000002c00697202 */ /* 0x000fe20000000f00 */
[----:B------:R-:W-:Y:S01]  /*70e0*/  @P1 FMUL R39, R39, 0.25 ;  /* 0x3e80000027271820 */ /* 0x000fe20000400000 */
[----:B------:R-:W-:Y:S01]  /*70f0*/  MOV R103, R45 ;  /* 0x0000002d00677202 */ /* 0x000fe20000000f00 */
[----:B------:R-:W-:Y:S01]  /*7100*/  @P1 FMUL R55, R55, 0.25 ;  /* 0x3e80000037371820 */ /* 0x000fe20000400000 */
[----:B------:R1:W-:Y:S01]  /*7110*/  I2F R11, R46 ;  /* 0x0000002e000b7306 */ /* 0x0003e20000201400 */
[----:B------:R-:W-:Y:S01]  /*7120*/  @P1 FMUL R63, R63, 0.25 ;  /* 0x3e8000003f3f1820 */ /* 0x000fe20000400000 */
[----:B------:R-:W-:Y:S01]  /*7130*/  ISETP.GE.U32.AND P4, PT, R27, 0x7f800000, PT ;  /* 0x7f8000001b00780c */ /* 0x000fe20003f86070 */
[----:B------:R-:W-:-:S02]  /*7140*/  @P1 FMUL R109, R109, 0.25 ;  /* 0x3e8000006d6d1820 */ /* 0x000fc40000400000 */
[----:B------:R-:W-:Y:S02]  /*7150*/  @P1 FMUL R108, R108, 0.25 ;  /* 0x3e8000006c6c1820 */ /* 0x000fe40000400000 */
[----:B------:R-:W-:Y:S01]  /*7160*/  @P1 FMUL R121, R121, 0.25 ;  /* 0x3e80000079791820 */ /* 0x000fe20000400000 */
[----:B------:R2:W-:Y:S01]  /*7170*/  I2F R7, R42 ;  /* 0x0000002a00077306 */ /* 0x0005e20000201400 */
[----:B------:R-:W-:Y:S01]  /*7180*/  @P1 FMUL R120, R120, 0.25 ;  /* 0x3e80000078781820 */ /* 0x000fe20000400000 */
[----:B-1----:R-:W-:Y:S01]  /*7190*/  IADD3 R46, R27, -R46, RZ ;  /* 0x8000002e1b2e7210 */ /* 0x002fe20007ffe0ff */
[----:B------:R-:W-:Y:S02]  /*71a0*/  @P1 FMUL R67, R67, 0.25 ;  /* 0x3e80000043431820 */ /* 0x000fe40000400000 */
[----:B------:R-:W-:Y:S02]  /*71b0*/  @P1 FMUL R71, R71, 0.25 ;  /* 0x3e80000047471820 */ /* 0x000fe40000400000 */
[----:B------:R-:W-:-:S02]  /*71c0*/  @!P2 FMUL R197, R197, 16777216 ;  /* 0x4b800000c5c5a820 */ /* 0x000fc40000400000 */
[----:B------:R-:W-:Y:S01]  /*71d0*/  @P1 FMUL R73, R73, 0.25 ;  /* 0x3e80000049491820 */ /* 0x000fe20000400000 */
[----:B--2---:R-:W-:Y:S01]  /*71e0*/  IADD3 R42, R21, -R42, RZ ;  /* 0x8000002a152a7210 */ /* 0x004fe20007ffe0ff */
[----:B------:R-:W-:Y:S01]  /*71f0*/  @P1 FMUL R40, R40, 0.25 ;  /* 0x3e80000028281820 */ /* 0x000fe20000400000 */
[----:B------:R-:W-:Y:S01]  /*7200*/  FSETP.GT.AND P1, PT, |R199|, 8.50705917302346158658e+37, PT ;  /* 0x7e800000c700780b */ /* 0x000fe20003f24200 */
[C---:B0-----:R-:W-:Y:S02]  /*7210*/  FMUL R38, R4.reuse, R19 ;  /* 0x0000001304267220 */ /* 0x041fe40000400000 */
[C---:B------:R-:W-:Y:S02]  /*7220*/  FMUL R23, R4.reuse, R79 ;  /* 0x0000004f04177220 */ /* 0x040fe40000400000 */
[C---:B------:R-:W-:Y:S02]  /*7230*/  FMUL R28, R4.reuse, R78 ;  /* 0x0000004e041c7220 */ /* 0x040fe40000400000 */
[----:B------:R-:W-:-:S02]  /*7240*/  FMUL R29, R4, R87 ;  /* 0x00000057041d7220 */ /* 0x000fc40000400000 */
[C---:B------:R-:W-:Y:S01]  /*7250*/  FMUL R30, R4.reuse, R86 ;  /* 0x00000056041e7220 */ /* 0x040fe20000400000 */
[----:B------:R-:W-:Y:S01]  /*7260*/  F2FP.PACK_AB R23, R23, R28 ;  /* 0x0000001c1717723e */ /* 0x000fe200000000ff */
[C---:B------:R-:W-:Y:S02]  /*7270*/  FMUL R31, R4.reuse, R31 ;  /* 0x0000001f041f7220 */ /* 0x040fe40000400000 */
[C---:B------:R-:W-:Y:S02]  /*7280*/  FMUL R36, R4.reuse, R17 ;  /* 0x0000001104247220 */ /* 0x040fe40000400000 */
[C---:B------:R-:W-:Y:S02]  /*7290*/  FMUL R37, R4.reuse, R37 ;  /* 0x0000002504257220 */ /* 0x040fe40000400000 */
[C---:B------:R-:W-:Y:S02]  /*72a0*/  FMUL R19, R4.reuse, R111 ;  /* 0x0000006f04137220 */ /* 0x040fe40000400000 */
[----:B------:R-:W-:-:S02]  /*72b0*/  FMUL R58, R4, R110 ;  /* 0x0000006e043a7220 */ /* 0x000fc40000400000 */
[C---:B------:R-:W-:Y:S02]  /*72c0*/  FMUL R57, R4.reuse, R123 ;  /* 0x0000007b04397220 */ /* 0x040fe40000400000 */
[C---:B------:R-:W-:Y:S01]  /*72d0*/  FMUL R60, R4.reuse, R122 ;  /* 0x0000007a043c7220 */ /* 0x040fe20000400000 */
[----:B------:R-:W-:Y:S01]  /*72e0*/  F2FP.PACK_AB R19, R19, R58 ;  /* 0x0000003a1313723e */ /* 0x000fe200000000ff */
[C---:B------:R-:W-:Y:S02]  /*72f0*/  FMUL R59, R4.reuse, R59 ;  /* 0x0000003b043b7220 */ /* 0x040fe40000400000 */
[C---:B------:R-:W-:Y:S02]  /*7300*/  FMUL R62, R4.reuse, R47 ;  /* 0x0000002f043e7220 */ /* 0x040fe40000400000 */
[C---:B------:R-:W-:Y:S02]  /*7310*/  FMUL R61, R4.reuse, R61 ;  /* 0x0000003d043d7220 */ /* 0x040fe40000400000 */
[----:B------:R-:W-:-:S02]  /*7320*/  FMUL R66, R4, R49 ;  /* 0x0000003104427220 */ /* 0x000fc40000400000 */
[----:B------:R-:W-:Y:S01]  /*7330*/  @!P2 FMUL R77, R77, 16777216 ;  /* 0x4b8000004d4da820 */ /* 0x000fe20000400000 */
[----:B------:R-:W0:Y:S01]  /*7340*/  MUFU.RCP R4, R197 ;  /* 0x000000c500047308 */ /* 0x000e220000001000 */
[----:B------:R-:W-:Y:S02]  /*7350*/  @!P2 FMUL R76, R76, 16777216 ;  /* 0x4b8000004c4ca820 */ /* 0x000fe40000400000 */
[----:B------:R-:W-:Y:S02]  /*7360*/  @!P2 FMUL R85, R85, 16777216 ;  /* 0x4b8000005555a820 */ /* 0x000fe40000400000 */
[----:B------:R-:W-:Y:S02]  /*7370*/  @!P2 FMUL R84, R84, 16777216 ;  /* 0x4b8000005454a820 */ /* 0x000fe40000400000 */
[----:B------:R-:W-:Y:S02]  /*7380*/  @!P2 FMUL R51, R51, 16777216 ;  /* 0x4b8000003333a820 */ /* 0x000fe40000400000 */
[----:B------:R-:W-:-:S02]  /*7390*/  @!P2 FMUL R39, R39, 16777216 ;  /* 0x4b8000002727a820 */ /* 0x000fc40000400000 */
[----:B------:R-:W-:Y:S02]  /*73a0*/  @!P2 FMUL R55, R55, 16777216 ;  /* 0x4b8000003737a820 */ /* 0x000fe40000400000 */
        /* <DEDUP_REMOVED lines=8> */
[----:B------:R-:W-:Y:S01]  /*7430*/  @!P2 FMUL R40, R40, 16777216 ;  /* 0x4b8000002828a820 */ /* 0x000fe20000400000 */
[----:B------:R-:W-:Y:S01]  /*7440*/  FSETP.GEU.AND P2, PT, |R198|, 1.175494350822287508e-38, PT ;  /* 0x00800000c600780b */ /* 0x000fe20003f4e200 */
[----:B------:R-:W-:Y:S02]  /*7450*/  IMAD R8, R146, c[0x0][0x1c4], RZ ;  /* 0x0000710092087a24 */ /* 0x000fe400078e02ff */
[----:B------:R-:W-:-:S02]  /*7460*/  @P0 FMUL R198, R198, 0.25 ;  /* 0x3e800000c6c60820 */ /* 0x000fc40000400000 */
[C---:B------:R-:W-:Y:S01]  /*7470*/  IMAD.HI R13, R8.reuse, 0x2, RZ ;  /* 0x00000002080d7827 */ /* 0x040fe200078e02ff */
[----:B------:R-:W-:Y:S02]  /*7480*/  SHF.L.U32 R25, R8, 0x1, RZ ;  /* 0x0000000108197819 */ /* 0x000fe400000006ff */
[----:B------:R-:W-:Y:S01]  /*7490*/  FSEL R8, RZ, -23, P3 ;  /* 0xc1b80000ff087808 */ /* 0x000fe20001800000 */
[C---:B0-----:R-:W-:Y:S01]  /*74a0*/  FMUL R54, R4.reuse, R39 ;  /* 0x0000002704367220 */ /* 0x041fe20000400000 */
[----:B------:R-:W-:Y:S01]  /*74b0*/  IADD3 R24, P5, P6, R25, c[0x0][0x178], R24 ;  /* 0x00005e0019187a10 */ /* 0x000fe20007ebe018 */
[----:B------:R-:W-:Y:S01]  /*74c0*/  FMUL R56, R4, R63 ;  /* 0x0000003f04387220 */ /* 0x000fe20000400000 */
[----:B------:R-:W-:Y:S01]  /*74d0*/  FSETP.NEU.AND P3, PT, R20, RZ, PT ;  /* 0x000000ff1400720b */ /* 0x000fe20003f6d000 */
[----:B------:R-:W-:Y:S01]  /*74e0*/  @!P2 FMUL R198, R198, 16777216 ;  /* 0x4b800000c6c6a820 */ /* 0x000fe20000400000 */
[----:B------:R-:W-:Y:S01]  /*74f0*/  IADD3.X R25, R13, c[0x0][0x17c], R12, P5, P6 ;  /* 0x00005f000d197a10 */ /* 0x000fe20002fec40c */
[----:B------:R-:W-:Y:S01]  /*7500*/  FMUL R47, R4, R77 ;  /* 0x0000004d042f7220 */ /* 0x000fe20000400000 */
[----:B------:R-:W-:Y:S01]  /*7510*/  ISETP.GE.U32.AND P5, PT, R22, 0x7f800000, PT ;  /* 0x7f8000001600780c */ /* 0x000fe20003fa6070 */
[----:B------:R-:W-:-:S02]  /*7520*/  FMUL R48, R4, R76 ;  /* 0x0000004c04307220 */ /* 0x000fc40000400000 */
[C---:B------:R-:W-:Y:S02]  /*7530*/  FMUL R49, R4.reuse, R85 ;  /* 0x0000005504317220 */ /* 0x040fe40000400000 */
[C---:B------:R-:W-:Y:S02]  /*7540*/  FMUL R50, R4.reuse, R84 ;  /* 0x0000005404327220 */ /* 0x040fe40000400000 */
[C---:B------:R-:W-:Y:S02]  /*7550*/  FMUL R51, R4.reuse, R51 ;  /* 0x0000003304337220 */ /* 0x040fe40000400000 */
[C---:B------:R-:W-:Y:S01]  /*7560*/  FMUL R55, R4.reuse, R55 ;  /* 0x0000003704377220 */ /* 0x040fe20000400000 */
[----:B------:R-:W-:Y:S01]  /*7570*/  F2FP.PACK_AB R58, R49, R50 ;  /* 0x00000032313a723e */ /* 0x000fe200000000ff */
[C---:B------:R-:W-:Y:S02]  /*7580*/  FMUL R17, R4.reuse, R109 ;  /* 0x0000006d04117220 */ /* 0x040fe40000400000 */
[C---:B------:R-:W-:Y:S01]  /*7590*/  FMUL R18, R4.reuse, R108 ;  /* 0x0000006c04127220 */ /* 0x040fe20000400000 */
[----:B------:R-:W-:Y:S01]  /*75a0*/  F2FP.PACK_AB R56, R55, R56 ;  /* 0x000000383738723e */ /* 0x000fe200000000ff */
[----:B------:R-:W-:-:S02]  /*75b0*/  FMUL R14, R4, R121 ;  /* 0x00000079040e7220 */ /* 0x000fc40000400000 */
[----:B------:R-:W-:Y:S01]  /*75c0*/  FMUL R39, R4, R120 ;  /* 0x0000007804277220 */ /* 0x000fe20000400000 */
[----:B------:R-:W-:Y:S01]  /*75d0*/  LOP3.LUT R120, R34, 0x40, RZ, 0x3c, !PT ;  /* 0x0000004022787812 */ /* 0x000fe200078e3cff */
[C---:B------:R-:W-:Y:S02]  /*75e0*/  FMUL R13, R4.reuse, R67 ;  /* 0x00000043040d7220 */ /* 0x040fe40000400000 */
[----:B------:R-:W-:Y:S01]  /*75f0*/  FMUL R16, R4, R71 ;  /* 0x0000004704107220 */ /* 0x000fe20000400000 */
[----:B------:R-:W-:Y:S01]  /*7600*/  F2FP.PACK_AB R14, R14, R39 ;  /* 0x000000270e0e723e */ /* 0x000fe200000000ff */
[C---:B------:R-:W-:Y:S02]  /*7610*/  FMUL R12, R4.reuse, R73 ;  /* 0x00000049040c7220 */ /* 0x040fe40000400000 */
[----:B------:R-:W-:Y:S01]  /*7620*/  FMUL R63, R4, R40 ;  /* 0x00000028043f7220 */ /* 0x000fe20000400000 */
[----:B------:R-:W-:Y:S01]  /*7630*/  F2FP.PACK_AB R13, R13, R16 ;  /* 0x000000100d0d723e */ /* 0x000fe200000000ff */
[----:B------:R-:W-:Y:S01]  /*7640*/  @P0 FMUL R75, R75, 0.25 ;  /* 0x3e8000004b4b0820 */ /* 0x000fe20000400000 */
[----:B------:R-:W0:Y:S01]  /*7650*/  MUFU.RCP R4, R198 ;  /* 0x000000c600047308 */ /* 0x000e220000001000 */
[----:B------:R-:W-:Y:S01]  /*7660*/  @P0 FMUL R81, R81, 0.25 ;  /* 0x3e80000051510820 */ /* 0x000fe20000400000 */
[----:B------:R-:W-:Y:S01]  /*7670*/  F2FP.PACK_AB R12, R12, R63 ;  /* 0x0000003f0c0c723e */ /* 0x000fe200000000ff */
[----:B------:R-:W-:-:S02]  /*7680*/  @P0 FMUL R91, R91, 0.25 ;  /* 0x3e8000005b5b0820 */ /* 0x000fc40000400000 */
[----:B------:R-:W-:Y:S02]  /*7690*/  @P0 FMUL R93, R93, 0.25 ;  /* 0x3e8000005d5d0820 */ /* 0x000fe40000400000 */
[----:B------:R-:W-:Y:S02]  /*76a0*/  @P0 FMUL R99, R99, 0.25 ;  /* 0x3e80000063630820 */ /* 0x000fe40000400000 */
[----:B------:R-:W-:Y:S02]  /*76b0*/  @P0 FMUL R101, R101, 0.25 ;  /* 0x3e80000065650820 */ /* 0x000fe40000400000 */
[----:B------:R-:W-:Y:S02]  /*76c0*/  @P0 FMUL R135, R135, 0.25 ;  /* 0x3e80000087870820 */ /* 0x000fe40000400000 */
[----:B------:R-:W-:Y:S02]  /*76d0*/  @P0 FMUL R134, R134, 0.25 ;  /* 0x3e80000086860820 */ /* 0x000fe40000400000 */
[----:B------:R-:W-:-:S02]  /*76e0*/  @P0 FMUL R139, R139, 0.25 ;  /* 0x3e8000008b8b0820 */ /* 0x000fc40000400000 */
[----:B------:R-:W-:Y:S02]  /*76f0*/  @P0 FMUL R138, R138, 0.25 ;  /* 0x3e8000008a8a0820 */ /* 0x000fe40000400000 */
[----:B------:R-:W-:Y:S02]  /*7700*/  @P0 FMUL R107, R107, 0.25 ;  /* 0x3e8000006b6b0820 */ /* 0x000fe40000400000 */
[----:B------:R-:W-:Y:S02]  /*7710*/  @P0 FMUL R113, R113, 0.25 ;  /* 0x3e80000071710820 */ /* 0x000fe40000400000 */
[----:B------:R-:W-:Y:S02]  /*7720*/  @P0 FMUL R115, R115, 0.25 ;  /* 0x3e80000073730820 */ /* 0x000fe40000400000 */
[----:B------:R-:W-:Y:S02]  /*7730*/  @P0 FMUL R117, R117, 0.25 ;  /* 0x3e80000075750820 */ /* 0x000fe40000400000 */
[----:B------:R-:W-:-:S02]  /*7740*/  @P0 FMUL R119, R119, 0.25 ;  /* 0x3e80000077770820 */ /* 0x000fc40000400000 */
[----:B------:R-:W-:Y:S01]  /*7750*/  @P0 FMUL R125, R125, 0.25 ;  /* 0x3e8000007d7d0820 */ /* 0x000fe20000400000 */
[C---:B------:R-:W-:Y:S01]  /*7760*/  FSETP.GEU.AND P0, PT, |R199|.reuse, 1.175494350822287508e-38, PT ;  /* 0x00800000c700780b */ /* 0x040fe20003f0e200 */
[----:B------:R-:W-:Y:S02]  /*7770*/  @P1 FMUL R199, R199, 0.25 ;  /* 0x3e800000c7c71820 */ /* 0x000fe40000400000 */
        /* <DEDUP_REMOVED lines=15> */
[----:B------:R-:W-:Y:S01]  /*7870*/  @!P2 FMUL R125, R125, 16777216 ;  /* 0x4b8000007d7da820 */ /* 0x000fe20000400000 */
[----:B------:R-:W-:Y:S01]  /*7880*/  FSETP.NEU.AND P2, PT, R21, RZ, PT ;  /* 0x000000ff1500720b */ /* 0x000fe20003f4d000 */
[----:B------:R-:W-:-:S02]  /*7890*/  @!P0 FMUL R199, R199, 16777216 ;  /* 0x4b800000c7c78820 */ /* 0x000fc40000400000 */
[----:B------:R-:W-:Y:S02]  /*78a0*/  FFMA.FTZ R44, R9, 1.1920928955078125e-07, R8 ;  /* 0x34000000092c7823 */ /* 0x000fe40000010008 */
[----:B------:R-:W-:Y:S02]  /*78b0*/  FFMA.FTZ R45, R11, 1.1920928955078125e-07, R10 ;  /* 0x340000000b2d7823 */ /* 0x000fe4000001000a */
[C---:B0-----:R-:W-:Y:S02]  /*78c0*/  FMUL R70, R4.reuse, R81 ;  /* 0x0000005104467220 */ /* 0x041fe40000400000 */
[C---:B------:R-:W-:Y:S02]  /*78d0*/  FMUL R67, R4.reuse, R75 ;  /* 0x0000004b04437220 */ /* 0x040fe40000400000 */
[C---:B------:R-:W-:Y:S02]  /*78e0*/  FMUL R73, R4.reuse, R91 ;  /* 0x0000005b04497220 */ /* 0x040fe40000400000 */
[C---:B------:R-:W-:Y:S01]  /*78f0*/  FMUL R74, R4.reuse, R93 ;  /* 0x0000005d044a7220 */ /* 0x040fe20000400000 */
[----:B------:R-:W-:Y:S01]  /*7900*/  F2FP.PACK_AB R67, R67, R70 ;  /* 0x000000464343723e */ /* 0x000fe200000000ff */
[----:B------:R-:W-:-:S02]  /*7910*/  FMUL R77, R4, R99 ;  /* 0x00000063044d7220 */ /* 0x000fc40000400000 */
[C---:B------:R-:W-:Y:S02]  /*7920*/  FMUL R78, R4.reuse, R101 ;  /* 0x00000065044e7220 */ /* 0x040fe40000400000 */
[C---:B------:R-:W-:Y:S02]  /*7930*/  FMUL R81, R4.reuse, R135 ;  /* 0x0000008704517220 */ /* 0x040fe40000400000 */
[C---:B------:R-:W-:Y:S02]  /*7940*/  FMUL R82, R4.reuse, R134 ;  /* 0x0000008604527220 */ /* 0x040fe40000400000 */
[C---:B------:R-:W-:Y:S02]  /*7950*/  FMUL R11, R4.reuse, R139 ;  /* 0x0000008b040b7220 */ /* 0x040fe40000400000 */
[C---:B------:R-:W-:Y:S02]  /*7960*/  FMUL R40, R4.reuse, R138 ;  /* 0x0000008a04287220 */ /* 0x040fe40000400000 */
[----:B------:R-:W-:-:S02]  /*7970*/  FMUL R10, R4, R107 ;  /* 0x0000006b040a7220 */ /* 0x000fc40000400000 */
[C---:B------:R-:W-:Y:S01]  /*7980*/  FMUL R85, R4.reuse, R113 ;  /* 0x0000007104557220 */ /* 0x040fe20000400000 */
[----:B------:R-:W-:Y:S01]  /*7990*/  F2FP.PACK_AB R11, R11, R40 ;  /* 0x000000280b0b723e */ /* 0x000fe200000000ff */
[C---:B------:R-:W-:Y:S02]  /*79a0*/  FMUL R9, R4.reuse, R115 ;  /* 0x0000007304097220 */ /* 0x040fe40000400000 */
[----:B------:R-:W-:Y:S01]  /*79b0*/  FMUL R88, R4, R117 ;  /* 0x0000007504587220 */ /* 0x000fe20000400000 */
[----:B------:R-:W-:Y:S01]  /*79c0*/  F2FP.PACK_AB R10, R10, R85 ;  /* 0x000000550a0a723e */ /* 0x000fe200000000ff */
[C---:B------:R-:W-:Y:S02]  /*79d0*/  FMUL R8, R4.reuse, R119 ;  /* 0x0000007704087220 */ /* 0x040fe40000400000 */
[----:B------:R-:W-:Y:S01]  /*79e0*/  FMUL R87, R4, R125 ;  /* 0x0000007d04577220 */ /* 0x000fe20000400000 */
[----:B------:R-:W-:Y:S01]  /*79f0*/  F2FP.PACK_AB R9, R9, R88 ;  /* 0x000000580909723e */ /* 0x000fe200000000ff */
[----:B------:R-:W0:Y:S01]  /*7a00*/  MUFU.RCP R4, R199 ;  /* 0x000000c700047308 */ /* 0x000e220000001000 */
[----:B------:R-:W-:-:S02]  /*7a10*/  @P1 FMUL R89, R89, 0.25 ;  /* 0x3e80000059591820 */ /* 0x000fc40000400000 */
[----:B------:R-:W-:Y:S01]  /*7a20*/  @P1 FMUL R53, R53, 0.25 ;  /* 0x3e80000035351820 */ /* 0x000fe20000400000 */
[----:B------:R-:W-:Y:S01]  /*7a30*/  F2FP.PACK_AB R8, R8, R87 ;  /* 0x000000570808723e */ /* 0x000fe200000000ff */
[----:B------:R-:W-:Y:S02]  /*7a40*/  @P1 FMUL R137, R137, 0.25 ;  /* 0x3e80000089891820 */ /* 0x000fe40000400000 */
[----:B------:R-:W-:Y:S02]  /*7a50*/  @P1 FMUL R136, R136, 0.25 ;  /* 0x3e80000088881820 */ /* 0x000fe40000400000 */
[----:B------:R-:W-:Y:S01]  /*7a60*/  @P1 FMUL R65, R65, 0.25 ;  /* 0x3e80000041411820 */ /* 0x000fe20000400000 */
[----:B------:R-:W-:Y:S01]  /*7a70*/  STS.128 [R26+0x80], R8 ;  /* 0x000080081a007388 */ /* 0x000fe20000000c00 */
[----:B------:R-:W-:Y:S02]  /*7a80*/  @P1 FMUL R64, R64, 0.25 ;  /* 0x3e80000040401820 */ /* 0x000fe40000400000 */
[----:B------:R-:W-:-:S02]  /*7a90*/  @P1 FMUL R69, R69, 0.25 ;  /* 0x3e80000045451820 */ /* 0x000fc40000400000 */
[----:B------:R-:W-:Y:S02]  /*7aa0*/  @P1 FMUL R68, R68, 0.25 ;  /* 0x3e80000044441820 */ /* 0x000fe40000400000 */
[----:B------:R-:W-:Y:S02]  /*7ab0*/  @P1 FMUL R52, R52, 0.25 ;  /* 0x3e80000034341820 */ /* 0x000fe40000400000 */
[----:B------:R-:W-:Y:S02]  /*7ac0*/  @!P0 FMUL R89, R89, 16777216 ;  /* 0x4b80000059598820 */ /* 0x000fe40000400000 */
[----:B------:R-:W-:Y:S02]  /*7ad0*/  @P1 FMUL R83, R83, 0.25 ;  /* 0x3e80000053531820 */ /* 0x000fe40000400000 */
[----:B------:R-:W-:Y:S02]  /*7ae0*/  @!P0 FMUL R53, R53, 16777216 ;  /* 0x4b80000035358820 */ /* 0x000fe40000400000 */
[----:B------:R-:W-:-:S02]  /*7af0*/  @P1 FMUL R95, R95, 0.25 ;  /* 0x3e8000005f5f1820 */ /* 0x000fc40000400000 */
[----:B------:R-:W-:Y:S02]  /*7b00*/  @P1 FMUL R97, R97, 0.25 ;  /* 0x3e80000061611820 */ /* 0x000fe40000400000 */
[----:B------:R-:W-:Y:S02]  /*7b10*/  @P1 FMUL R103, R103, 0.25 ;  /* 0x3e80000067671820 */ /* 0x000fe40000400000 */
[----:B------:R-:W-:Y:S02]  /*7b20*/  @P1 FMUL R105, R105, 0.25 ;  /* 0x3e80000069691820 */ /* 0x000fe40000400000 */
[----:B------:R-:W-:Y:S02]  /*7b30*/  @P1 FMUL R133, R133, 0.25 ;  /* 0x3e80000085851820 */ /* 0x000fe40000400000 */
[----:B------:R-:W-:Y:S01]  /*7b40*/  @P1 FMUL R132, R132, 0.25 ;  /* 0x3e80000084841820 */ /* 0x000fe20000400000 */
[----:B------:R-:W-:Y:S01]  /*7b50*/  ISETP.GE.U32.AND P1, PT, R21, 0x7f800000, PT ;  /* 0x7f8000001500780c */ /* 0x000fe20003f26070 */
[----:B------:R-:W-:-:S02]  /*7b60*/  @!P0 FMUL R137, R137, 16777216 ;  /* 0x4b80000089898820 */ /* 0x000fc40000400000 */
[----:B------:R-:W-:Y:S02]  /*7b70*/  @!P0 FMUL R136, R136, 16777216 ;  /* 0x4b80000088888820 */ /* 0x000fe40000400000 */
[----:B------:R-:W-:Y:S02]  /*7b80*/  @!P0 FMUL R65, R65, 16777216 ;  /* 0x4b80000041418820 */ /* 0x000fe40000400000 */
[----:B------:R-:W-:Y:S02]  /*7b90*/  @!P0 FMUL R64, R64, 16777216 ;  /* 0x4b80000040408820 */ /* 0x000fe40000400000 */
[----:B------:R-:W-:Y:S02]  /*7ba0*/  @!P0 FMUL R69, R69, 16777216 ;  /* 0x4b80000045458820 */ /* 0x000fe40000400000 */
[----:B------:R-:W-:Y:S02]  /*7bb0*/  @!P0 FMUL R68, R68, 16777216 ;  /* 0x4b80000044448820 */ /* 0x000fe40000400000 */
[----:B------:R-:W-:-:S02]  /*7bc0*/  @!P0 FMUL R52, R52, 16777216 ;  /* 0x4b80000034348820 */ /* 0x000fc40000400000 */
[C---:B0-----:R-:W-:Y:S02]  /*7bd0*/  FMUL R72, R4.reuse, R89 ;  /* 0x0000005904487220 */ /* 0x041fe40000400000 */
[----:B------:R-:W-:Y:S02]  /*7be0*/  FFMA.FTZ R41, R7, 1.1920928955078125e-07, R6 ;  /* 0x3400000007297823 */ /* 0x000fe40000010006 */
[----:B------:R-:W-:Y:S02]  /*7bf0*/  @!P0 FMUL R83, R83, 16777216 ;  /* 0x4b80000053538820 */ /* 0x000fe40000400000 */
[----:B------:R-:W-:Y:S02]  /*7c00*/  FMUL R89, R4, R53 ;  /* 0x0000003504597220 */ /* 0x000fe40000400000 */
[----:B------:R-:W-:Y:S02]  /*7c10*/  @!P0 FMUL R95, R95, 16777216 ;  /* 0x4b8000005f5f8820 */ /* 0x000fe40000400000 */
[----:B------:R-:W-:-:S02]  /*7c20*/  @!P0 FMUL R97, R97, 16777216 ;  /* 0x4b80000061618820 */ /* 0x000fc40000400000 */
[----:B------:R-:W-:Y:S02]  /*7c30*/  @!P0 FMUL R103, R103, 16777216 ;  /* 0x4b80000067678820 */ /* 0x000fe40000400000 */
[----:B------:R-:W-:Y:S02]  /*7c40*/  @!P0 FMUL R105, R105, 16777216 ;  /* 0x4b80000069698820 */ /* 0x000fe40000400000 */
[----:B------:R-:W-:Y:S02]  /*7c50*/  @!P0 FMUL R133, R133, 16777216 ;  /* 0x4b80000085858820 */ /* 0x000fe40000400000 */
[----:B------:R-:W-:Y:S01]  /*7c60*/  @!P0 FMUL R132, R132, 16777216 ;  /* 0x4b80000084848820 */ /* 0x000fe20000400000 */
[----:B------:R-:W-:Y:S01]  /*7c70*/  ISETP.GE.U32.AND P0, PT, R20, 0x7f800000, PT ;  /* 0x7f8000001400780c */ /* 0x000fe20003f06070 */
[C---:B------:R-:W-:Y:S02]  /*7c80*/  FMUL R7, R4.reuse, R137 ;  /* 0x0000008904077220 */ /* 0x040fe40000400000 */
[----:B------:R-:W-:-:S02]  /*7c90*/  FMUL R86, R4, R136 ;  /* 0x0000008804567220 */ /* 0x000fc40000400000 */
[C---:B------:R-:W-:Y:S02]  /*7ca0*/  FMUL R52, R4.reuse, R52 ;  /* 0x0000003404347220 */ /* 0x040fe40000400000 */
[C---:B------:R-:W-:Y:S01]  /*7cb0*/  FMUL R5, R4.reuse, R69 ;  /* 0x0000004504057220 */ /* 0x040fe20000400000 */
[----:B------:R-:W-:Y:S01]  /*7cc0*/  F2FP.PACK_AB R7, R7, R86 ;  /* 0x000000560707723e */ /* 0x000fe200000000ff */
[C---:B------:R-:W-:Y:S02]  /*7cd0*/  FMUL R68, R4.reuse, R68 ;  /* 0x0000004404447220 */ /* 0x040fe40000400000 */
[C---:B------:R-:W-:Y:S01]  /*7ce0*/  FMUL R6, R4.reuse, R65 ;  /* 0x0000004104067220 */ /* 0x040fe20000400000 */
[----:B------:R-:W-:Y:S01]  /*7cf0*/  F2FP.PACK_AB R65, R77, R78 ;  /* 0x0000004e4d41723e */ /* 0x000fe200000000ff */
[C---:B------:R-:W-:Y:S01]  /*7d00*/  FMUL R53, R4.reuse, R64 ;  /* 0x0000004004357220 */ /* 0x040fe20000400000 */
[----:B------:R-:W-:Y:S01]  /*7d10*/  F2FP.PACK_AB R5, R5, R68 ;  /* 0x000000440505723e */ /* 0x000fe200000000ff */
[----:B------:R-:W-:Y:S01]  /*7d20*/  FMUL R71, R4, R83 ;  /* 0x0000005304477220 */ /* 0x000fe20000400000 */
[----:B------:R-:W-:Y:S01]  /*7d30*/  F2FP.PACK_AB R64, R81, R82 ;  /* 0x000000525140723e */ /* 0x000fe200000000ff */
[----:B------:R-:W-:Y:S01]  /*7d40*/  IMAD.IADD R16, R20, 0x1, -R15 ;  /* 0x0000000114107824 */ /* 0x000fe200078e0a0f */
[----:B------:R-:W-:Y:S01]  /*7d50*/  F2FP.PACK_AB R6, R6, R53 ;  /* 0x000000350606723e */ /* 0x000fe200000000ff */
[C---:B------:R-:W-:Y:S01]  /*7d60*/  FMUL R75, R4.reuse, R95 ;  /* 0x0000005f044b7220 */ /* 0x040fe20000400000 */
[----:B------:R-:W-:Y:S01]  /*7d70*/  F2FP.PACK_AB R15, R17, R18 ;  /* 0x00000012110f723e */ /* 0x000fe200000000ff */
[C---:B------:R-:W-:Y:S01]  /*7d80*/  FMUL R76, R4.reuse, R97 ;  /* 0x00000061044c7220 */ /* 0x040fe20000400000 */
[----:B------:R-:W-:Y:S01]  /*7d90*/  F2FP.PACK_AB R17, R59, R62 ;  /* 0x0000003e3b11723e */ /* 0x000fe200000000ff */
[C---:B------:R-:W-:Y:S01]  /*7da0*/  FMUL R79, R4.reuse, R103 ;  /* 0x00000067044f7220 */ /* 0x040fe20000400000 */
[----:B------:R-:W-:Y:S01]  /*7db0*/  F2FP.PACK_AB R18, R57, R60 ;  /* 0x0000003c3912723e */ /* 0x000fe200000000ff */
[C---:B------:R-:W-:Y:S01]  /*7dc0*/  FMUL R80, R4.reuse, R105 ;  /* 0x0000006904507220 */ /* 0x040fe20000400000 */
[----:B------:R-:W-:Y:S01]  /*7dd0*/  STS.128 [R26+0x800], R12 ;  /* 0x0008000c1a007388 */ /* 0x000fe20000000c00 */
[C---:B------:R-:W-:Y:S01]  /*7de0*/  FMUL R83, R4.reuse, R133 ;  /* 0x0000008504537220 */ /* 0x040fe20000400000 */
[----:B------:R-:W-:Y:S01]  /*7df0*/  F2FP.PACK_AB R57, R51, R54 ;  /* 0x000000363339723e */ /* 0x000fe200000000ff */
[----:B------:R-:W-:Y:S01]  /*7e00*/  FMUL R84, R4, R132 ;  /* 0x0000008404547220 */ /* 0x000fe20000400000 */
[----:B------:R-:W-:Y:S01]  /*7e10*/  F2FP.PACK_AB R4, R89, R52 ;  /* 0x000000345904723e */ /* 0x000fe200000000ff */
[----:B------:R-:W-:Y:S01]  /*7e20*/  IMAD.IADD R43, R22, 0x1, -R43 ;  /* 0x00000001162b7824 */ /* 0x000fe200078e0a2b */
[----:B------:R-:W-:Y:S01]  /*7e30*/  MOV R52, 0x3dc6b27f ;  /* 0x3dc6b27f00347802 */ /* 0x000fe20000000f00 */
[----:B------:R-:W-:Y:S01]  /*7e40*/  FADD R39, R16, -1 ;  /* 0xbf80000010277421 */ /* 0x000fe20000000000 */
[----:B------:R-:W-:Y:S01]  /*7e50*/  F2FP.PACK_AB R16, R61, R66 ;  /* 0x000000423d10723e */ /* 0x000fe200000000ff */
[----:B------:R-:W-:Y:S01]  /*7e60*/  FADD R42, R42, -1 ;  /* 0xbf8000002a2a7421 */ /* 0x000fe20000000000 */
[----:B------:R0:W-:Y:S01]  /*7e70*/  STS.128 [R26], R4 ;  /* 0x000000041a007388 */ /* 0x0001e20000000c00 */
[----:B------:R-:W-:Y:S01]  /*7e80*/  FADD R46, R46, -1 ;  /* 0xbf8000002e2e7421 */ /* 0x000fe20000000000 */
[----:B------:R-:W-:Y:S01]  /*7e90*/  F2FP.PACK_AB R59, R47, R48 ;  /* 0x000000302f3b723e */ /* 0x000fe200000000ff */
[----:B------:R-:W-:Y:S01]  /*7ea0*/  FADD R43, R43, -1 ;  /* 0xbf8000002b2b7421 */ /* 0x000fe20000000000 */
[----:B------:R-:W-:Y:S01]  /*7eb0*/  STS.128 [R26+0x880], R16 ;  /* 0x000880101a007388 */ /* 0x000fe20000000c00 */
[----:B------:R-:W-:Y:S01]  /*7ec0*/  FFMA.FTZ R40, R39, R52, -0.16845393180847167969 ;  /* 0xbe2c7f3027287423 */ /* 0x000fe20000010034 */
[----:B------:R-:W-:Y:S01]  /*7ed0*/  F2FP.PACK_AB R84, R83, R84 ;  /* 0x000000545354723e */ /* 0x000fe200000000ff */
[----:B------:R-:W-:Y:S01]  /*7ee0*/  IMAD.MOV.U32 R175, RZ, RZ, c[0x0][0x1c8] ;  /* 0x00007200ffaf7624 */ /* 0x000fe200078e00ff */
[----:B------:R-:W-:Y:S01]  /*7ef0*/  BAR.SYNC.DEFER_BLOCKING 0x0 ;  /* 0x0000000000007b1d */ /* 0x000fe20000010000 */
[----:B------:R-:W-:Y:S01]  /*7f00*/  FFMA.FTZ R40, R39, R40, 0.1716887056827545166 ;  /* 0x3e2fcf2a27287423 */ /* 0x000fe20000010028 */
[----:B------:R-:W-:Y:S01]  /*7f10*/  F2FP.PACK_AB R85, R79, R80 ;  /* 0x000000504f55723e */ /* 0x000fe200000000ff */
[----:B------:R-:W-:Y:S01]  /*7f20*/  IMAD R47, R175, 0x6, RZ ;  /* 0x00000006af2f7824 */ /* 0x000fe200078e02ff */
[----:B------:R-:W-:Y:S01]  /*7f30*/  F2FP.PACK_AB R86, R75, R76 ;  /* 0x0000004c4b56723e */ /* 0x000fe200000000ff */
[----:B------:R-:W-:Y:S01]  /*7f40*/  FFMA.FTZ R40, R39, R40, -0.17900948226451873779 ;  /* 0xbe374e4327287423 */ /* 0x000fe20000010028 */
[----:B------:R-:W-:Y:S01]  /*7f50*/  F2FP.PACK_AB R87, R71, R72 ;  /* 0x000000484757723e */ /* 0x000fe200000000ff */
[----:B------:R-:W-:Y:S01]  /*7f60*/  IMAD R55, R175, 0xa, RZ ;  /* 0x0000000aaf377824 */ /* 0x000fe200078e02ff */
[----:B0-----:R-:W-:Y:S01]  /*7f70*/  @P4 MOV R6, 0x7f800000 ;  /* 0x7f80000000064802 */ /* 0x001fe20000000f00 */
[----:B------:R-:W-:Y:S01]  /*7f80*/  FFMA.FTZ R5, R42, R52, -0.16845393180847167969 ;  /* 0xbe2c7f302a057423 */ /* 0x000fe20000010034 */
[----:B------:R-:W-:Y:S01]  /*7f90*/  F2FP.PACK_AB R66, R73, R74 ;  /* 0x0000004a4942723e */ /* 0x000fe200000000ff */
[-C--:B------:R-:W-:Y:S01]  /*7fa0*/  FFMA.FTZ R7, R46, R52.reuse, -0.16845393180847167969 ;  /* 0xbe2c7f302e077423 */ /* 0x080fe20000010034 */
[----:B------:R-:W-:Y:S01]  /*7fb0*/  SHF.L.U32 R105, R175, 0x5, RZ ;  /* 0x00000005af697819 */ /* 0x000fe200000006ff */
[----:B------:R-:W-:-:S02]  /*7fc0*/  FFMA.FTZ R4, R43, R52, -0.16845393180847167969 ;  /* 0xbe2c7f302b047423 */ /* 0x000fc40000010034 */
[----:B------:R-:W-:Y:S02]  /*7fd0*/  FFMA.FTZ R5, R42, R5, 0.1716887056827545166 ;  /* 0x3e2fcf2a2a057423 */ /* 0x000fe40000010005 */
[----:B------:R-:W-:Y:S02]  /*7fe0*/  FFMA.FTZ R7, R46, R7, 0.1716887056827545166 ;  /* 0x3e2fcf2a2e077423 */ /* 0x000fe40000010007 */
[C---:B------:R-:W-:Y:S02]  /*7ff0*/  FFMA.FTZ R4, R43.reuse, R4, 0.1716887056827545166 ;  /* 0x3e2fcf2a2b047423 */ /* 0x040fe40000010004 */
[----:B------:R-:W-:Y:S02]  /*8000*/  FFMA.FTZ R5, R42, R5, -0.17900948226451873779 ;  /* 0xbe374e432a057423 */ /* 0x000fe40000010005 */
[----:B------:R-:W-:Y:S01]  /*8010*/  FFMA.FTZ R7, R46, R7, -0.17900948226451873779 ;  /* 0xbe374e432e077423 */ /* 0x000fe20000010007 */
[----:B------:R-:W0:Y:S01]  /*8020*/  LDS.128 R16, [R34] ;  /* 0x0000000022107984 */ /* 0x000e220000000c00 */
[----:B------:R-:W-:-:S02]  /*8030*/  FFMA.FTZ R4, R43, R4, -0.17900948226451873779 ;  /* 0xbe374e432b047423 */ /* 0x000fc40000010004 */
[----:B------:R-:W-:Y:S01]  /*8040*/  FFMA.FTZ R40, R39, R40, 0.20512372255325317383 ;  /* 0x3e520bf427287423 */ /* 0x000fe20000010028 */
[----:B------:R-:W-:Y:S01]  /*8050*/  LDS.128 R8, [R120] ;  /* 0x0000000078087984 */ /* 0x000fe20000000c00 */
[----:B------:R-:W-:Y:S02]  /*8060*/  FFMA.FTZ R5, R42, R5, 0.20512372255325317383 ;  /* 0x3e520bf42a057423 */ /* 0x000fe40000010005 */
[----:B------:R-:W-:Y:S02]  /*8070*/  FFMA.FTZ R7, R46, R7, 0.20512372255325317383 ;  /* 0x3e520bf42e077423 */ /* 0x000fe40000010007 */
[----:B------:R-:W-:Y:S02]  /*8080*/  FFMA.FTZ R4, R43, R4, 0.20512372255325317383 ;  /* 0x3e520bf42b047423 */ /* 0x000fe40000010004 */
[----:B------:R-:W-:Y:S02]  /*8090*/  FFMA.FTZ R40, R39, R40, -0.24046532809734344482 ;  /* 0xbe763c8b27287423 */ /* 0x000fe40000010028 */
[----:B------:R-:W-:-:S02]  /*80a0*/  FFMA.FTZ R5, R42, R5, -0.24046532809734344482 ;  /* 0xbe763c8b2a057423 */ /* 0x000fc40000010005 */
[----:B------:R-:W-:Y:S02]  /*80b0*/  FFMA.FTZ R7, R46, R7, -0.24046532809734344482 ;  /* 0xbe763c8b2e077423 */ /* 0x000fe40000010007 */
[----:B------:R-:W-:Y:S02]  /*80c0*/  FFMA.FTZ R4, R43, R4, -0.24046532809734344482 ;  /* 0xbe763c8b2b047423 */ /* 0x000fe40000010004 */
[----:B------:R-:W-:Y:S02]  /*80d0*/  FFMA.FTZ R40, R39, R40, 0.28857114911079406738 ;  /* 0x3e93bf9927287423 */ /* 0x000fe40000010028 */
[----:B------:R-:W-:Y:S02]  /*80e0*/  FFMA.FTZ R5, R42, R5, 0.28857114911079406738 ;  /* 0x3e93bf992a057423 */ /* 0x000fe40000010005 */
[----:B------:R-:W-:Y:S02]  /*80f0*/  FFMA.FTZ R7, R46, R7, 0.28857114911079406738 ;  /* 0x3e93bf992e077423 */ /* 0x000fe40000010007 */
[----:B------:R-:W-:-:S02]  /*8100*/  FFMA.FTZ R4, R43, R4, 0.28857114911079406738 ;  /* 0x3e93bf992b047423 */ /* 0x000fc40000010004 */
[----:B------:R-:W-:Y:S02]  /*8110*/  FFMA.FTZ R40, R39, R40, -0.36067417263984680176 ;  /* 0xbeb8aa4927287423 */ /* 0x000fe40000010028 */
[----:B------:R-:W-:Y:S02]  /*8120*/  FFMA.FTZ R5, R42, R5, -0.36067417263984680176 ;  /* 0xbeb8aa492a057423 */ /* 0x000fe40000010005 */
[----:B------:R-:W-:Y:S02]  /*8130*/  FFMA.FTZ R7, R46, R7, -0.36067417263984680176 ;  /* 0xbeb8aa492e077423 */ /* 0x000fe40000010007 */
[----:B------:R-:W-:Y:S02]  /*8140*/  FFMA.FTZ R4, R43, R4, -0.36067417263984680176 ;  /* 0xbeb8aa492b047423 */ /* 0x000fe40000010004 */
[----:B------:R-:W-:Y:S02]  /*8150*/  FFMA.FTZ R40, R39, R40, 0.48089820146560668945 ;  /* 0x3ef6384a27287423 */ /* 0x000fe40000010028 */
[----:B------:R-:W-:-:S02]  /*8160*/  FFMA.FTZ R5, R42, R5, 0.48089820146560668945 ;  /* 0x3ef6384a2a057423 */ /* 0x000fc40000010005 */
[----:B------:R-:W-:Y:S02]  /*8170*/  FFMA.FTZ R7, R46, R7, 0.48089820146560668945 ;  /* 0x3ef6384a2e077423 */ /* 0x000fe40000010007 */
[----:B------:R-:W-:Y:S02]  /*8180*/  FFMA.FTZ R4, R43, R4, 0.48089820146560668945 ;  /* 0x3ef6384a2b047423 */ /* 0x000fe40000010004 */
[----:B------:R-:W-:Y:S02]  /*8190*/  FFMA.FTZ R40, R39, R40, -0.72134751081466674805 ;  /* 0xbf38aa3b27287423 */ /* 0x000fe40000010028 */
[----:B------:R-:W-:Y:S02]  /*81a0*/  FFMA.FTZ R5, R42, R5, -0.72134751081466674805 ;  /* 0xbf38aa3b2a057423 */ /* 0x000fe40000010005 */
[----:B------:R-:W-:Y:S02]  /*81b0*/  FFMA.FTZ R7, R46, R7, -0.72134751081466674805 ;  /* 0xbf38aa3b2e077423 */ /* 0x000fe40000010007 */
[----:B------:R-:W-:-:S02]  /*81c0*/  FFMA.FTZ R4, R43, R4, -0.72134751081466674805 ;  /* 0xbf38aa3b2b047423 */ /* 0x000fc40000010004 */
[----:B------:R-:W-:Y:S02]  /*81d0*/  FMUL R40, R39, R40 ;  /* 0x0000002827287220 */ /* 0x000fe40000400000 */
[----:B------:R-:W-:Y:S02]  /*81e0*/  FMUL R5, R42, R5 ;  /* 0x000000052a057220 */ /* 0x000fe40000400000 */
[----:B------:R-:W-:Y:S02]  /*81f0*/  FMUL R7, R46, R7 ;  /* 0x000000072e077220 */ /* 0x000fe40000400000 */
[----:B------:R-:W-:Y:S02]  /*8200*/  FMUL R4, R43, R4 ;  /* 0x000000042b047220 */ /* 0x000fe40000400000 */
[----:B------:R-:W-:Y:S02]  /*8210*/  FMUL R40, R39, R40 ;  /* 0x0000002827287220 */ /* 0x000fe40000400000 */
[----:B------:R-:W-:-:S02]  /*8220*/  FMUL R5, R42, R5 ;  /* 0x000000052a057220 */ /* 0x000fc40000400000 */
[----:B------:R-:W-:Y:S02]  /*8230*/  FMUL R7, R46, R7 ;  /* 0x000000072e077220 */ /* 0x000fe40000400000 */
[----:B------:R-:W-:Y:S02]  /*8240*/  FMUL R4, R43, R4 ;  /* 0x000000042b047220 */ /* 0x000fe40000400000 */
[----:B------:R-:W-:Y:S01]  /*8250*/  FFMA.FTZ R40, R39, 1.4426950216293334961, R40 ;  /* 0x3fb8aa3b27287823 */ /* 0x000fe20000010028 */
[----:B------:R-:W-:Y:S01]  /*8260*/  SHF.L.U32 R39, R175, 0x2, RZ ;  /* 0x00000002af277819 */ /* 0x000fe200000006ff */
[----:B------:R-:W-:Y:S01]  /*8270*/  FFMA.FTZ R42, R42, 1.4426950216293334961, R5 ;  /* 0x3fb8aa3b2a2a7823 */ /* 0x000fe20000010005 */
[----:B------:R-:W-:Y:S01]  /*8280*/  @P0 MOV R5, 0x7f800000 ;  /* 0x7f80000000050802 */ /* 0x000fe20000000f00 */
[----:B------:R-:W-:Y:S02]  /*8290*/  FFMA.FTZ R46, R46, 1.4426950216293334961, R7 ;  /* 0x3fb8aa3b2e2e7823 */ /* 0x000fe40000010007 */
[----:B------:R-:W-:-:S02]  /*82a0*/  FFMA.FTZ R43, R43, 1.4426950216293334961, R4 ;  /* 0x3fb8aa3b2b2b7823 */ /* 0x000fc40000010004 */
[----:B------:R-:W-:Y:S02]  /*82b0*/  FADD R35, R35, R40 ;  /* 0x0000002823237221 */ /* 0x000fe40000000000 */
[----:B------:R-:W-:Y:S02]  /*82c0*/  FADD R40, R41, R42 ;  /* 0x0000002a29287221 */ /* 0x000fe40000000000 */
[----:B------:R-:W-:Y:S02]  /*82d0*/  FADD R42, R45, R46 ;  /* 0x0000002e2d2a7221 */ /* 0x000fe40000000000 */
[----:B------:R-:W-:Y:S01]  /*82e0*/  @P0 FFMA.FTZ R35, R20, R5, +INF ;  /* 0x7f80000014230423 */ /* 0x000fe20000010005 */
[----:B------:R-:W-:Y:S01]  /*82f0*/  @P5 MOV R5, 0x7f800000 ;  /* 0x7f80000000055802 */ /* 0x000fe20000000f00 */
[----:B------:R-:W-:Y:S01]  /*8300*/  FADD R41, R44, R43 ;  /* 0x0000002b2c297221 */ /* 0x000fe20000000000 */
[C---:B------:R-:W-:Y:S01]  /*8310*/  FSETP.NEU.AND P0, PT, R27.reuse, RZ, PT ;  /* 0x000000ff1b00720b */ /* 0x040fe20003f0d000 */
[----:B------:R-:W-:Y:S01]  /*8320*/  @P1 IMAD.MOV.U32 R4, RZ, RZ, 0x7f800000 ;  /* 0x7f800000ff041424 */ /* 0x000fe200078e00ff */
[C---:B------:R-:W-:Y:S01]  /*8330*/  LOP3.LUT R43, R34.reuse, 0x60, RZ, 0x3c, !PT ;  /* 0x00000060222b7812 */ /* 0x040fe200078e3cff */
[----:B------:R-:W-:Y:S01]  /*8340*/  @P4 FFMA.FTZ R42, R27, R6, +INF ;  /* 0x7f8000001b2a4423 */ /* 0x000fe20000010006 */
[----:B------:R-:W-:Y:S01]  /*8350*/  LOP3.LUT R27, R34, 0x20, RZ, 0x3c, !PT ;  /* 0x00000020221b7812 */ /* 0x000fe200078e3cff */
[----:B------:R-:W-:Y:S01]  /*8360*/  @P1 FFMA.FTZ R40, R21, R4, +INF ;  /* 0x7f80000015281423 */ /* 0x000fe20000010004 */
[----:B------:R-:W-:Y:S01]  /*8370*/  F2FP.PACK_AB R21, R31, R36 ;  /* 0x000000241f15723e */ /* 0x000fe200000000ff */
[C---:B------:R-:W-:Y:S01]  /*8380*/  @P5 FFMA.FTZ R41, R22.reuse, R5, +INF ;  /* 0x7f80000016295423 */ /* 0x040fe20000010005 */
[C---:B------:R-:W-:Y:S01]  /*8390*/  SHF.L.U32 R31, R175.reuse, 0x1, RZ ;  /* 0x00000001af1f7819 */ /* 0x040fe200000006ff */
[----:B------:R-:W1:Y:S01]  /*83a0*/  LDS.128 R12, [R27] ;  /* 0x000000001b0c7984 */ /* 0x000e620000000c00 */
[----:B------:R-:W-:Y:S01]  /*83b0*/  FSETP.NEU.AND P1, PT, R22, RZ, PT ;  /* 0x000000ff1600720b */ /* 0x000fe20003f2d000 */
[----:B------:R-:W-:Y:S01]  /*83c0*/  IMAD R45, R175, 0x5, RZ ;  /* 0x00000005af2d7824 */ /* 0x000fe200078e02ff */
[----:B------:R-:W-:Y:S01]  /*83d0*/  F2FP.PACK_AB R20, R37, R38 ;  /* 0x000000262514723e */ /* 0x000fe200000000ff */
[----:B------:R-:W2:Y:S01]  /*83e0*/  LDS.128 R4, [R43] ;  /* 0x000000002b047984 */ /* 0x000ea20000000c00 */
[----:B------:R-:W-:Y:S01]  /*83f0*/  F2FP.PACK_AB R22, R29, R30 ;  /* 0x0000001e1d16723e */ /* 0x000fe200000000ff */
[----:B------:R-:W-:Y:S01]  /*8400*/  IMAD R37, R175, 0x3, RZ ;  /* 0x00000003af257824 */ /* 0x000fe200078e02ff */
[-C--:B------:R-:W-:Y:S01]  /*8410*/  IADD3 R28, P4, R31, R24.reuse, RZ ;  /* 0x000000181f1c7210 */ /* 0x080fe20007f9e0ff */
[----:B------:R-:W-:Y:S01]  /*8420*/  BAR.SYNC.DEFER_BLOCKING 0x0 ;  /* 0x0000000000007b1d */ /* 0x000fe20000010000 */
[CC--:B------:R-:W-:Y:S01]  /*8430*/  LEA R30, P5, R175.reuse, R24.reuse, 0x2 ;  /* 0x00000018af1e7211 */ /* 0x0c0fe200078a10ff */
[----:B------:R-:W-:Y:S01]  /*8440*/  IMAD R63, R175, 0xe, RZ ;  /* 0x0000000eaf3f7824 */ /* 0x000fe200078e02ff */
[-C--:B------:R-:W-:Y:S01]  /*8450*/  IADD3 R36, P6, R47, R24.reuse, RZ ;  /* 0x000000182f247210 */ /* 0x080fe20007fde0ff */
[C---:B------:R-:W-:Y:S01]  /*8460*/  IMAD R73, R175.reuse, 0x12, RZ ;  /* 0x00000012af497824 */ /* 0x040fe200078e02ff */
[CC--:B------:R-:W-:Y:S01]  /*8470*/  LEA.HI.X.SX32 R29, R175.reuse, R25.reuse, 0x1, P4 ;  /* 0x00000019af1d7211 */ /* 0x0c0fe200020f0eff */
[C---:B------:R-:W-:Y:S01]  /*8480*/  IMAD R49, R175.reuse, 0x7, RZ ;  /* 0x00000007af317824 */ /* 0x040fe200078e02ff */
[CC--:B------:R-:W-:Y:S01]  /*8490*/  LEA R38, P4, R175.reuse, R24.reuse, 0x3 ;  /* 0x00000018af267211 */ /* 0x0c0fe200078818ff */
[----:B------:R-:W-:Y:S01]  /*84a0*/  IMAD.SHL.U32 R51, R175, 0x8, RZ ;  /* 0x00000008af337824 */ /* 0x000fe200078e00ff */
        /* <DEDUP_REMOVED lines=15> */
[----:B------:R3:W-:Y:S01]  /*85a0*/  STS.128 [R26+0x800], R56 ;  /* 0x000800381a007388 */ /* 0x0007e20000000c00 */
[-C--:B------:R-:W-:Y:S01]  /*85b0*/  IADD3 R54, P4, R77, R24.reuse, RZ ;  /* 0x000000184d367210 */ /* 0x080fe20007f9e0ff */
[----:B------:R-:W-:Y:S01]  /*85c0*/  IMAD R109, R175, 0x22, RZ ;  /* 0x00000022af6d7824 */ /* 0x000fe200078e02ff */
[-C--:B------:R-:W-:Y:S01]  /*85d0*/  LEA.HI.X.SX32 R51, R51, R25.reuse, 0x1, P5 ;  /* 0x0000001933337211 */ /* 0x080fe200028f0eff */
[----:B------:R4:W-:Y:S01]  /*85e0*/  STS.128 [R26], R84 ;  /* 0x000000541a007388 */ /* 0x0009e20000000c00 */
[-C--:B------:R-:W-:Y:S01]  /*85f0*/  LEA.HI.X.SX32 R55, R55, R25.reuse, 0x1, P4 ;  /* 0x0000001937377211 */ /* 0x080fe200020f0eff */
[----:B------:R-:W-:Y:S01]  /*8600*/  IMAD R113, R175, 0x24, RZ ;  /* 0x00000024af717824 */ /* 0x000fe200078e02ff */
[-C--:B------:R-:W-:Y:S01]  /*8610*/  IADD3 R60, P4, R93, R24.reuse, RZ ;  /* 0x000000185d3c7210 */ /* 0x080fe20007f9e0ff */
[----:B------:R5:W-:Y:S01]  /*8620*/  STS.128 [R26+0x80], R64 ;  /* 0x000080401a007388 */ /* 0x000be20000000c00 */
[----:B------:R-:W-:Y:S01]  /*8630*/  IMAD R71, R175, 0x11, RZ ;  /* 0x00000011af477824 */ /* 0x000fe200078e02ff */
[----:B------:R-:W-:Y:S01]  /*8640*/  FSEL R35, R35, -INF , P3 ;  /* 0xff80000023237808 */ /* 0x000fe20001800000 */
[----:B------:R-:W-:Y:S01]  /*8650*/  IMAD R117, R175, 0x26, RZ ;  /* 0x00000026af757824 */ /* 0x000fe200078e02ff */
[----:B------:R-:W-:Y:S01]  /*8660*/  LEA.HI.X.SX32 R61, R61, R25, 0x1, P4 ;  /* 0x000000193d3d7211 */ /* 0x000fe200020f0eff */
[C---:B------:R-:W-:Y:S01]  /*8670*/  IMAD R123, R175.reuse, 0x28, RZ ;  /* 0x00000028af7b7824 */ /* 0x040fe200078e02ff */
[C---:B------:R-:W-:Y:S01]  /*8680*/  LEA R78, P4, R175.reuse, R24, 0x5 ;  /* 0x00000018af4e7211 */ /* 0x040fe200078828ff */
[C---:B------:R-:W-:Y:S01]  /*8690*/  IMAD R127, R175.reuse, 0x2a, RZ ;  /* 0x0000002aaf7f7824 */ /* 0x040fe200078e02ff */
[----:B------:R-:W-:Y:S01]  /*86a0*/  STS.128 [R26+0x880], R20 ;  /* 0x000880141a007388 */ /* 0x000fe20000000c00 */
[----:B---3--:R-:W-:-:S02]  /*86b0*/  IMAD R59, R175, 0xc, RZ ;  /* 0x0000000caf3b7824 */ /* 0x008fc400078e02ff */
[C---:B------:R-:W-:Y:S01]  /*86c0*/  IMAD R57, R175.reuse, 0xb, RZ ;  /* 0x0000000baf397824 */ /* 0x040fe200078e02ff */
[----:B------:R-:W-:Y:S01]  /*86d0*/  BAR.SYNC.DEFER_BLOCKING 0x0 ;  /* 0x0000000000007b1d */ /* 0x000fe20000010000 */
[----:B----4-:R-:W-:Y:S01]  /*86e0*/  IMAD R85, R175, 0x16, RZ ;  /* 0x00000016af557824 */ /* 0x010fe200078e02ff */
[-C--:B------:R-:W-:Y:S01]  /*86f0*/  IADD3 R46, P6, R59, R24.reuse, RZ ;  /* 0x000000183b2e7210 */ /* 0x080fe20007fde0ff */
[C---:B------:R-:W-:Y:S01]  /*8700*/  IMAD R75, R175.reuse, 0x13, RZ ;  /* 0x00000013af4b7824 */ /* 0x040fe200078e02ff */
[C---:B-----5:R-:W-:Y:S01]  /*8710*/  SHF.L.U32 R67, R175.reuse, 0x4, RZ ;  /* 0x00000004af437819 */ /* 0x060fe200000006ff */
        /* <DEDUP_REMOVED lines=128> */
[----:B0-----:R1:W-:Y:S01]  /*8f20*/  STG.E.U16 [R24.64], R16 ;  /* 0x0000001018007986 */ /* 0x0013e2000c101506 */
[----:B------:R-:W-:Y:S01]  /*8f30*/  IADD3 R124, P5, R199, R24, RZ ;  /* 0x00000018c77c7210 */ /* 0x000fe20007fbe0ff */
[----:B------:R-:W-:Y:S01]  /*8f40*/  IMAD.SHL.U32 R168, R168, 0x2, RZ ;  /* 0x00000002a8a87824 */ /* 0x000fe200078e00ff */
[----:B------:R-:W-:-:S02]  /*8f50*/  LEA.HI.X.SX32 R119, R127, R25, 0x1, P6 ;  /* 0x000000197f777211 */ /* 0x000fc400030f0eff */
[-C--:B------:R-:W-:Y:S02]  /*8f60*/  IADD3 R126, P6, R201, R24.reuse, RZ ;  /* 0x00000018c97e7210 */ /* 0x080fe40007fde0ff */
[-C--:B------:R-:W-:Y:S02]  /*8f70*/  LEA.HI.X.SX32 R123, R129, R25.reuse, 0x1, P4 ;  /* 0x00000019817b7211 */ /* 0x080fe400020f0eff */
[-C--:B------:R-:W-:Y:S02]  /*8f80*/  IADD3 R128, P4, R203, R24.reuse, RZ ;  /* 0x00000018cb807210 */ /* 0x080fe40007f9e0ff */
[-C--:B------:R-:W-:Y:S02]  /*8f90*/  LEA.HI.X.SX32 R125, R131, R25.reuse, 0x1, P5 ;  /* 0x00000019837d7211 */ /* 0x080fe400028f0eff */
[----:B------:R-:W-:Y:S02]  /*8fa0*/  IADD3 R130, P5, R205, R24, RZ ;  /* 0x00000018cd827210 */ /* 0x000fe40007fbe0ff */
        /* <DEDUP_REMOVED lines=31> */
[----:B------:R-:W-:Y:S02]  /*91a0*/  IADD3 R134, P6, R141, R24, RZ ;  /* 0x000000188d867210 */ /* 0x000fe40007fde0ff */
[-C--:B------:R-:W-:Y:S02]  /*91b0*/  LEA.HI.X.SX32 R141, R133, R25.reuse, 0x1, P4 ;  /* 0x00000019858d7211 */ /* 0x080fe400020f0eff */
[-C--:B------:R-:W-:Y:S02]  /*91c0*/  LEA.HI.X.SX32 R133, R135, R25.reuse, 0x1, P5 ;  /* 0x0000001987857211 */ /* 0x080fe400028f0eff */
[----:B------:R-:W-:Y:S02]  /*91d0*/  LEA.HI.X.SX32 R135, R121, R25, 0x1, P6 ;  /* 0x0000001979877211 */ /* 0x000fe400030f0eff */
[----:B------:R-:W-:Y:S02]  /*91e0*/  PRMT R121, R16, 0x7632, R121 ;  /* 0x0000763210797816 */ /* 0x000fe40000000079 */
[----:B-1----:R-:W-:-:S02]  /*91f0*/  PRMT R25, R12, 0x7632, R25 ;  /* 0x000076320c197816 */ /* 0x002fc40000000019 */
[----:B------:R-:W-:Y:S01]  /*9200*/  PRMT R22, R8, 0x7632, R22 ;  /* 0x0000763208167816 */ /* 0x000fe20000000016 */
[----:B------:R0:W-:Y:S01]  /*9210*/  STG.E.U16 [R28.64], R121 ;  /* 0x000000791c007986 */ /* 0x0001e2000c101506 */
[----:B--2---:R-:W-:Y:S02]  /*9220*/  PRMT R20, R4, 0x7632, R20 ;  /* 0x0000763204147816 */ /* 0x004fe40000000014 */
[----:B------:R-:W-:Y:S01]  /*9230*/  PRMT R26, R17, 0x7632, R26 ;  /* 0x00007632111a7816 */ /* 0x000fe2000000001a */
[----:B------:R1:W-:Y:S04]  /*9240*/  STG.E.U16 [R30.64], R12 ;  /* 0x0000000c1e007986 */ /* 0x0003e8000c101506 */
[----:B------:R-:W-:Y:S04]  /*9250*/  STG.E.U16 [R36.64], R25 ;  /* 0x0000001924007986 */ /* 0x000fe8000c101506 */
[----:B------:R2:W-:Y:S01]  /*9260*/  STG.E.U16 [R38.64], R8 ;  /* 0x0000000826007986 */ /* 0x0005e2000c101506 */
[----:B0-----:R-:W-:-:S03]  /*9270*/  PRMT R28, R13, 0x7632, R28 ;  /* 0x000076320d1c7816 */ /* 0x001fc6000000001c */
[----:B------:R0:W-:Y:S01]  /*9280*/  STG.E.U16 [R44.64], R22 ;  /* 0x000000162c007986 */ /* 0x0001e2000c101506 */
[----:B-1----:R-:W-:Y:S02]  /*9290*/  PRMT R30, R9, 0x7632, R30 ;  /* 0x00007632091e7816 */ /* 0x002fe4000000001e */
[----:B------:R-:W-:Y:S01]  /*92a0*/  PRMT R12, R14, 0x7632, R12 ;  /* 0x000076320e0c7816 */ /* 0x000fe2000000000c */
[----:B------:R1:W-:Y:S04]  /*92b0*/  STG.E.U16 [R46.64], R4 ;  /* 0x000000042e007986 */ /* 0x0003e8000c101506 */
[----:B------:R3:W-:Y:S01]  /*92c0*/  STG.E.U16 [R48.64], R20 ;  /* 0x0000001430007986 */ /* 0x0007e2000c101506 */
[----:B--2---:R-:W-:-:S03]  /*92d0*/  PRMT R8, R5, 0x7632, R8 ;  /* 0x0000763205087816 */ /* 0x004fc60000000008 */
[----:B------:R-:W-:Y:S01]  /*92e0*/  STG.E.U16 [R50.64], R17 ;  /* 0x0000001132007986 */ /* 0x000fe2000c101506 */
[----:B0-----:R-:W-:-:S03]  /*92f0*/  PRMT R44, R15, 0x7632, R44 ;  /* 0x000076320f2c7816 */ /* 0x001fc6000000002c */
[----:B------:R-:W-:Y:S01]  /*9300*/  STG.E.U16 [R52.64], R26 ;  /* 0x0000001a34007986 */ /* 0x000fe2000c101506 */
[----:B-1----:R-:W-:Y:S02]  /*9310*/  PRMT R4, R18, 0x7632, R4 ;  /* 0x0000763212047816 */ /* 0x002fe40000000004 */
[----:B------:R-:W-:Y:S01]  /*9320*/  PRMT R46, R11, 0x7632, R46 ;  /* 0x000076320b2e7816 */ /* 0x000fe2000000002e */
[----:B------:R-:W-:Y:S01]  /*9330*/  STG.E.U16 [R54.64], R13 ;  /* 0x0000000d36007986 */ /* 0x000fe2000c101506 */
[----:B---3--:R-:W-:-:S03]  /*9340*/  PRMT R48, R7, 0x7632, R48 ;  /* 0x0000763207307816 */ /* 0x008fc60000000030 */
[----:B------:R-:W0:Y:S04]  /*9350*/  LDS.128 R20, [R34] ;  /* 0x0000000022147984 */ /* 0x000e280000000c00 */
[----:B------:R-:W-:Y:S04]  /*9360*/  STG.E.U16 [R56.64], R28 ;  /* 0x0000001c38007986 */ /* 0x000fe8000c101506 */
[----:B------:R1:W-:Y:S04]  /*9370*/  STG.E.U16 [R58.64], R9 ;  /* 0x000000093a007986 */ /* 0x0003e8000c101506 */
[----:B------:R-:W2:Y:S04]  /*9380*/  LDS.128 R24, [R27] ;  /* 0x000000001b187984 */ /* 0x000ea80000000c00 */
[----:B------:R-:W-:Y:S04]  /*9390*/  STG.E.U16 [R60.64], R30 ;  /* 0x0000001e3c007986 */ /* 0x000fe8000c101506 */
[----:B------:R-:W3:Y:S01]  /*93a0*/  LDS.128 R28, [R120] ;  /* 0x00000000781c7984 */ /* 0x000ee20000000c00 */
[----:B-1----:R-:W-:-:S03]  /*93b0*/  PRMT R9, R10, 0x7632, R9 ;  /* 0x000076320a097816 */ /* 0x002fc60000000009 */
[----:B------:R-:W1:Y:S04]  /*93c0*/  LDS.128 R36, [R43] ;  /* 0x000000002b247984 */ /* 0x000e680000000c00 */
[----:B------:R4:W-:Y:S04]  /*93d0*/  STG.E.U16 [R62.64], R5 ;  /* 0x000000053e007986 */ /* 0x0009e8000c101506 */
[----:B------:R5:W-:Y:S04]  /*93e0*/  STG.E.U16 [R68.64], R8 ;  /* 0x0000000844007986 */ /* 0x000be8000c101506 */
[----:B------:R-:W-:Y:S04]  /*93f0*/  STG.E.U16 [R78.64], R18 ;  /* 0x000000124e007986 */ /* 0x000fe8000c101506 */
[----:B------:R2:W-:Y:S01]  /*9400*/  STG.E.U16 [R70.64], R4 ;  /* 0x0000000446007986 */ /* 0x0005e2000c101506 */
[----:B----4-:R-:W-:-:S02]  /*9410*/  PRMT R5, R6, 0x7632, R5 ;  /* 0x0000763206057816 */ /* 0x010fc40000000005 */
[----:B0-----:R-:W-:Y:S01]  /*9420*/  PRMT R50, R20, 0x7632, R50 ;  /* 0x0000763214327816 */ /* 0x001fe20000000032 */
[----:B------:R-:W-:Y:S01]  /*9430*/  STG.E.U16 [R80.64], R14 ;  /* 0x0000000e50007986 */ /* 0x000fe2000c101506 */
[----:B------:R-:W-:Y:S01]  /*9440*/  PRMT R58, R21, 0x7632, R58 ;  /* 0x00007632153a7816 */ /* 0x000fe2000000003a */
[----:B-----5:R-:W-:Y:S02]  /*9450*/  FFMA R8, R35, 0.69314718246459960938, R32 ;  /* 0x3f31721823087823 */ /* 0x020fe40000000020 */
[----:B------:R-:W-:Y:S04]  /*9460*/  STG.E.U16 [R72.64], R12 ;  /* 0x0000000c48007986 */ /* 0x000fe8000c101506 */
[----:B------:R0:W-:Y:S01]  /*9470*/  STG.E.U16 [R64.64], R10 ;  /* 0x0000000a40007986 */ /* 0x0001e2000c101506 */
[----:B--2---:R-:W-:-:S02]  /*9480*/  PRMT R4, R19, 0x7632, R4 ;  /* 0x0000763213047816 */ /* 0x004fc40000000004 */
[----:B------:R-:W-:Y:S01]  /*9490*/  PRMT R52, R24, 0x7632, R52 ;  /* 0x0000763218347816 */ /* 0x000fe20000000034 */
[----:B------:R-:W-:Y:S01]  /*94a0*/  STG.E.U16 [R74.64], R9 ;  /* 0x000000094a007986 */ /* 0x000fe2000c101506 */
[----:B------:R-:W-:Y:S02]  /*94b0*/  PRMT R61, R25, 0x7632, R61 ;  /* 0x00007632193d7816 */ /* 0x000fe4000000003d */
[----:B------:R-:W-:Y:S01]  /*94c0*/  PRMT R71, R22, 0x7632, R71 ;  /* 0x0000763216477816 */ /* 0x000fe20000000047 */
[----:B------:R-:W-:Y:S01]  /*94d0*/  STG.E.U16 [R66.64], R6 ;  /* 0x0000000642007986 */ /* 0x000fe2000c101506 */
[----:B---3--:R-:W-:Y:S02]  /*94e0*/  PRMT R54, R28, 0x7632, R54 ;  /* 0x000076321c367816 */ /* 0x008fe40000000036 */
[----:B------:R-:W-:Y:S01]  /*94f0*/  PRMT R63, R29, 0x7632, R63 ;  /* 0x000076321d3f7816 */ /* 0x000fe2000000003f */
[----:B------:R2:W-:Y:S01]  /*9500*/  STG.E.U16 [R76.64], R5 ;  /* 0x000000054c007986 */ /* 0x0005e2000c101506 */
[----:B-1----:R-:W-:-:S02]  /*9510*/  PRMT R56, R36, 0x7632, R56 ;  /* 0x0000763224387816 */ /* 0x002fc40000000038 */
[----:B0-----:R-:W-:Y:S01]  /*9520*/  PRMT R65, R37, 0x7632, R65 ;  /* 0x0000763225417816 */ /* 0x001fe20000000041 */
[----:B------:R0:W-:Y:S01]  /*9530*/  STG.E.U16 [R82.64], R19 ;  /* 0x0000001352007986 */ /* 0x0001e2000c101506 */
[----:B------:R-:W-:Y:S02]  /*9540*/  PRMT R79, R30, 0x7632, R79 ;  /* 0x000076321e4f7816 */ /* 0x000fe4000000004f */
[----:B------:R-:W-:Y:S01]  /*9550*/  PRMT R81, R38, 0x7632, R81 ;  /* 0x0000763226517816 */ /* 0x000fe20000000051 */
[----:B------:R1:W-:Y:S01]  /*9560*/  STG.E.U16 [R84.64], R4 ;  /* 0x0000000454007986 */ /* 0x0003e2000c101506 */
[----:B------:R-:W-:Y:S02]  /*9570*/  PRMT R72, R27, 0x7632, R72 ;  /* 0x000076321b487816 */ /* 0x000fe40000000048 */
[----:B------:R-:W-:Y:S01]  /*9580*/  PRMT R70, R31, 0x7632, R70 ;  /* 0x000076321f467816 */ /* 0x000fe20000000046 */
[----:B------:R-:W-:Y:S01]  /*9590*/  STG.E.U16 [R86.64], R15 ;  /* 0x0000000f56007986 */ /* 0x000fe2000c101506 */
[----:B--2---:R-:W-:-:S02]  /*95a0*/  PRMT R77, R26, 0x7632, R77 ;  /* 0x000076321a4d7816 */ /* 0x004fc4000000004d */
[----:B------:R-:W-:Y:S01]  /*95b0*/  PRMT R66, R39, 0x7632, R66 ;  /* 0x0000763227427816 */ /* 0x000fe20000000042 */
[----:B------:R-:W-:Y:S01]  /*95c0*/  STG.E.U16 [R88.64], R44 ;  /* 0x0000002c58007986 */ /* 0x000fe2000c101506 */
[----:B0-----:R-:W-:Y:S02]  /*95d0*/  PRMT R83, R23, 0x7632, R83 ;  /* 0x0000763217537816 */ /* 0x001fe40000000053 */
[----:B------:R-:W-:Y:S01]  /*95e0*/  FSEL R5, R40, -INF , P2 ;  /* 0xff80000028057808 */ /* 0x000fe20001000000 */
[----:B------:R-:W-:Y:S01]  /*95f0*/  STG.E.U16 [R90.64], R11 ;  /* 0x0000000b5a007986 */ /* 0x000fe2000c101506 */
[----:B-1----:R-:W-:Y:S02]  /*9600*/  FSEL R4, R41, -INF , P1 ;  /* 0xff80000029047808 */ /* 0x002fe40000800000 */
[----:B------:R-:W-:Y:S01]  /*9610*/  LOP3.LUT R6, R168, 0x1f8, RZ, 0xc0, !PT ;  /* 0x000001f8a8067812 */ /* 0x000fe200078ec0ff */
[----:B------:R-:W-:Y:S01]  /*9620*/  STG.E.U16 [R92.64], R46 ;  /* 0x0000002e5c007986 */ /* 0x000fe2000c101506 */
[----:B------:R-:W-:-:S02]  /*9630*/  FFMA R9, R5, 0.69314718246459960938, R2 ;  /* 0x3f31721805097823 */ /* 0x000fc40000000002 */
[----:B------:R-:W-:Y:S01]  /*9640*/  FFMA R4, R4, 0.69314718246459960938, R3 ;  /* 0x3f31721804047823 */ /* 0x000fe20000000003 */
[----:B------:R0:W-:Y:S01]  /*9650*/  STG.E.U16 [R94.64], R7 ;  /* 0x000000075e007986 */ /* 0x0001e2000c101506 */
[----:B------:R-:W-:-:S03]  /*9660*/  SHF.L.U32 R3, R146, 0x2, RZ ;  /* 0x0000000292037819 */ /* 0x000fc600000006ff */
[----:B------:R-:W-:Y:S04]  /*9670*/  STG.E.U16 [R96.64], R48 ;  /* 0x0000003060007986 */ /* 0x000fe8000c101506 */
[----:B------:R-:W-:Y:S04]  /*9680*/  STG.E.U16 [R98.64], R20 ;  /* 0x0000001462007986 */ /* 0x000fe8000c101506 */
[----:B------:R-:W-:Y:S01]  /*9690*/  STG.E.U16 [R100.64], R50 ;  /* 0x0000003264007986 */ /* 0x000fe2000c101506 */
[----:B0-----:R-:W-:-:S03]  /*96a0*/  FSEL R7, R42, -INF , P0 ;  /* 0xff8000002a077808 */ /* 0x001fc60000000000 */
[----:B------:R-:W-:Y:S02]  /*96b0*/  STG.E.U16 [R102.64], R24 ;  /* 0x0000001866007986 */ /* 0x000fe4000c101506 */
[----:B------:R-:W-:Y:S02]  /*96c0*/  FFMA R5, R7, 0.69314718246459960938, R0 ;  /* 0x3f31721807057823 */ /* 0x000fe40000000000 */
[----:B------:R-:W-:Y:S01]  /*96d0*/  STG.E.U16 [R104.64], R52 ;  /* 0x0000003468007986 */ /* 0x000fe2000c101506 */
[----:B------:R-:W-:Y:S02]  /*96e0*/  IMAD R0, R152, c[0x0][0x1cc], RZ ;  /* 0x0000730098007a24 */ /* 0x000fe400078e02ff */
[----:B------:R-:W-:Y:S01]  /*96f0*/  IMAD.HI R7, R146, 0x4, RZ ;  /* 0x0000000492077827 */ /* 0x000fe200078e02ff */
[----:B------:R-:W-:Y:S02]  /*9700*/  STG.E.U16 [R106.64], R28 ;  /* 0x0000001c6a007986 */ /* 0x000fe4000c101506 */
[C---:B------:R-:W-:Y:S01]  /*9710*/  SHF.L.U32 R2, R0.reuse, 0x2, RZ ;  /* 0x0000000200027819 */ /* 0x040fe200000006ff */
[----:B------:R-:W-:Y:S01]  /*9720*/  IMAD.HI R0, R0, 0x4, RZ ;  /* 0x0000000400007827 */ /* 0x000fe200078e02ff */
[----:B------:R-:W-:Y:S02]  /*9730*/  STG.E.U16 [R108.64], R54 ;  /* 0x000000366c007986 */ /* 0x000fe4000c101506 */
[----:B------:R-:W-:-:S02]  /*9740*/  IADD3 R2, P0, P1, R3, c[0x0][0x180], R2 ;  /* 0x0000600003027a10 */ /* 0x000fc4000791e002 */
[----:B------:R-:W-:Y:S02]  /*9750*/  STG.E.U16 [R110.64], R36 ;  /* 0x000000246e007986 */ /* 0x000fe4000c101506 */
[----:B------:R-:W-:Y:S02]  /*9760*/  IADD3.X R3, R7, c[0x0][0x184], R0, P0, P1 ;  /* 0x0000610007037a10 */ /* 0x000fe400007e2400 */
[----:B------:R-:W-:Y:S04]  /*9770*/  STG.E.U16 [R112.64], R56 ;  /* 0x0000003870007986 */ /* 0x000fe8000c101506 */
        /* <DEDUP_REMOVED lines=24> */
[----:B------:R-:W-:Y:S06]  /*9900*/  BAR.SYNC.DEFER_BLOCKING 0x0 ;  /* 0x0000000000007b1d */ /* 0x000fec0000010000 */
[----:B------:R-:W-:Y:S04]  /*9910*/  STS.64 [R6], R8 ;  /* 0x0000000806007388 */ /* 0x000fe80000000a00 */
[----:B------:R-:W-:Y:S04]  /*9920*/  STS.64 [R6+0x200], R4 ;  /* 0x0002000406007388 */ /* 0x000fe80000000a00 */
[----:B------:R-:W-:Y:S06]  /*9930*/  BAR.SYNC.DEFER_BLOCKING 0x0 ;  /* 0x0000000000007b1d */ /* 0x000fec0000010000 */
[----:B------:R-:W0:Y:S04]  /*9940*/  LDS R33, [R33] ;  /* 0x0000000021217984 */ /* 0x000e280000000800 */
[----:B0-----:R-:W-:Y:S01]  /*9950*/  STG.E [R2.64], R33 ;  /* 0x0000002102007986 */ /* 0x001fe2000c101906 */
[----:B------:R-:W-:Y:S05]  /*9960*/  EXIT ;  /* 0x000000000000794d */ /* 0x000fea0003800000 */
.L_x_3:
[----:B------:R-:W-:-:S00]  /*9970*/  BRA `(.L_x_3) ;  /* 0xfffffff000007947 */ /* 0x000fc0000383ffff */
[----:B------:R-:W-:-:S00]  /*9980*/  NOP ;  /* 0x0000000000007918 */ /* 0x000fc00000000000 */
[----:B------:R-:W-:-:S00]  /*9990*/  NOP ;  /* 0x0000000000007918 */ /* 0x000fc00000000000 */
[----:B------:R-:W-:-:S00]  /*99a0*/  NOP ;  /* 0x0000000000007918 */ /* 0x000fc00000000000 */
[----:B------:R-:W-:-:S00]  /*99b0*/  NOP ;  /* 0x0000000000007918 */ /* 0x000fc00000000000 */
[----:B------:R-:W-:-:S00]  /*99c0*/  NOP ;  /* 0x0000000000007918 */ /* 0x000fc00000000000 */
[----:B------:R-:W-:-:S00]  /*99d0*/  NOP ;  /* 0x0000000000007918 */ /* 0x000fc00000000000 */
[----:B------:R-:W-:-:S00]  /*99e0*/  NOP ;  /* 0x0000000000007918 */ /* 0x000fc00000000000 */
[----:B------:R-:W-:-:S00]  /*99f0*/  NOP ;  /* 0x0000000000007918 */ /* 0x000fc00000000000 */
.L_x_4:


//--------------------- .nv.global.init           --------------------------
	.section	.nv.global.init,"aw",@progbits
.nv.global.init:
	.type		_$_str,@object
	.size		_$_str,(.L_0 - _$_str)
_$_str:
        /*0000*/ 	.byte	0x5f, 0x5f, 0x43, 0x55, 0x44, 0x41, 0x5f, 0x46, 0x54, 0x5a, 0x00
.L_0:


//--------------------- .nv.shared.attn_fwd       --------------------------
	.section	.nv.shared.attn_fwd,"aw",@nobits
	.sectionflags	@""
	.align	16
